	.target	sm_103a

	.elftype	@"ET_EXEC"


//--------------------- .note.nv.tkinfo           --------------------------
	.section	.note.nv.tkinfo,"",@"SHT_NOTE"
	.sectionflags	@"SHF_NOTE_NV_TKINFO"
	.tkinfo
        /*0018*/ 	.word	0x00000002
        /*0030*/ 	.string	""
        /*0030*/ 	.string	"ptxas"
        /*0030*/ 	.string	"Cuda compilation tools, release 13.0, V13.0.88"
        /*0030*/ 	.string	"Build cuda_13.0.r13.0/compiler.36424714_0"
        /*0030*/ 	.string	"-arch sm_103a -m 64 "



//--------------------- .note.nv.cuinfo           --------------------------
	.section	.note.nv.cuinfo,"",@"SHT_NOTE"
	.sectionflags	@"SHF_NOTE_NV_CUINFO"
        /*0018*/ 	.short	0x0002
        /*001a*/ 	.short	0x0067
        /*001c*/ 	.short	0x0082
	.zero		2


//--------------------- .nv.info                  --------------------------
	.section	.nv.info,"",@"SHT_CUDA_INFO"
	.align	4


	//----- nvinfo : EIATTR_REGCOUNT
	.align		4
        /*0000*/ 	.byte	0x04, 0x2f
        /*0002*/ 	.short	(.L_12 - .L_11)
	.align		4
.L_11:
        /*0004*/ 	.word	index@(_ZN7cutlass13device_kernelIN5flash19enable_sm80_to_sm89INS1_16FlashAttnFwdSm80INS1_25CollectiveMainloopFwdSm80ILi4ELi1ELb0EN4cute5tupleIJNS5_1CILi128EEENS7_ILi64EEENS7_ILi96EEEEEELi96ENS_6half_tEfNS_4arch4Sm80ELb1ELb0ELb0ELb1ELb1ELb1ELb1ELb0EEENS1_21CollectiveEpilogueFwdINS6_IJS8_SA_S9_EEENS6_IJNS7_ILi1EEESI_SI_EEESC_SE_Li128ELb1ELb1ELb0ELb0EEENS1_19SingleTileSchedulerILb1ELb0ELb1ELi128EEEEEEEEEvNT_6ParamsE)
        /*0008*/ 	.word	0x00000004


	//----- nvinfo : EIATTR_FRAME_SIZE
	.align		4
.L_12:
        /*000c*/ 	.byte	0x04, 0x11
        /*000e*/ 	.short	(.L_14 - .L_13)
	.align		4
.L_13:
        /*0010*/ 	.word	index@(_ZN7cutlass13device_kernelIN5flash19enable_sm80_to_sm89INS1_16FlashAttnFwdSm80INS1_25CollectiveMainloopFwdSm80ILi4ELi1ELb0EN4cute5tupleIJNS5_1CILi128EEENS7_ILi64EEENS7_ILi96EEEEEELi96ENS_6half_tEfNS_4arch4Sm80ELb1ELb0ELb0ELb1ELb1ELb1ELb1ELb0EEENS1_21CollectiveEpilogueFwdINS6_IJS8_SA_S9_EEENS6_IJNS7_ILi1EEESI_SI_EEESC_SE_Li128ELb1ELb1ELb0ELb0EEENS1_19SingleTileSchedulerILb1ELb0ELb1ELi128EEEEEEEEEvNT_6ParamsE)
        /*0014*/ 	.word	0x00000000


	//----- nvinfo : EIATTR_REGCOUNT
	.align		4
.L_14:
        /*0018*/ 	.byte	0x04, 0x2f
        /*001a*/ 	.short	(.L_16 - .L_15)
	.align		4
.L_15:
        /*001c*/ 	.word	index@(_ZN7cutlass13device_kernelIN5flash19enable_sm80_to_sm89INS1_16FlashAttnFwdSm80INS1_25CollectiveMainloopFwdSm80ILi4ELi1ELb0EN4cute5tupleIJNS5_1CILi128EEENS7_ILi64EEENS7_ILi96EEEEEELi96ENS_6half_tEfNS_4arch4Sm80ELb1ELb0ELb0ELb1ELb1ELb0ELb1ELb0EEENS1_21CollectiveEpilogueFwdINS6_IJS8_SA_S9_EEENS6_IJNS7_ILi1EEESI_SI_EEESC_SE_Li128ELb1ELb1ELb0ELb0EEENS1_19SingleTileSchedulerILb1ELb0ELb1ELi128EEEEEEEEEvNT_6ParamsE)
        /*0020*/ 	.word	0x00000004


	//----- nvinfo : EIATTR_FRAME_SIZE
	.align		4
.L_16:
        /*0024*/ 	.byte	0x04, 0x11
        /*0026*/ 	.short	(.L_18 - .L_17)
	.align		4
.L_17:
        /*0028*/ 	.word	index@(_ZN7cutlass13device_kernelIN5flash19enable_sm80_to_sm89INS1_16FlashAttnFwdSm80INS1_25CollectiveMainloopFwdSm80ILi4ELi1ELb0EN4cute5tupleIJNS5_1CILi128EEENS7_ILi64EEENS7_ILi96EEEEEELi96ENS_6half_tEfNS_4arch4Sm80ELb1ELb0ELb0ELb1ELb1ELb0ELb1ELb0EEENS1_21CollectiveEpilogueFwdINS6_IJS8_SA_S9_EEENS6_IJNS7_ILi1EEESI_SI_EEESC_SE_Li128ELb1ELb1ELb0ELb0EEENS1_19SingleTileSchedulerILb1ELb0ELb1ELi128EEEEEEEEEvNT_6ParamsE)
        /*002c*/ 	.word	0x00000000


	//----- nvinfo : EIATTR_REGCOUNT
	.align		4
.L_18:
        /*0030*/ 	.byte	0x04, 0x2f
        /*0032*/ 	.short	(.L_20 - .L_19)
	.align		4
.L_19:
        /*0034*/ 	.word	index@(_ZN7cutlass13device_kernelIN5flash19enable_sm80_to_sm89INS1_16FlashAttnFwdSm80INS1_25CollectiveMainloopFwdSm80ILi4ELi1ELb0EN4cute5tupleIJNS5_1CILi128EEENS7_ILi64EEENS7_ILi96EEEEEELi96ENS_6half_tEfNS_4arch4Sm80ELb1ELb0ELb0ELb0ELb1ELb0ELb1ELb0EEENS1_21CollectiveEpilogueFwdINS6_IJS8_SA_S9_EEENS6_IJNS7_ILi1EEESI_SI_EEESC_SE_Li128ELb0ELb1ELb0ELb0EEENS1_30DynamicPersistentTileSchedulerILi128ELi128ELb0ELb1ELb0EEEEEEEEEvNT_6ParamsE)
        /*0038*/ 	.word	0x00000004


	//----- nvinfo : EIATTR_FRAME_SIZE
	.align		4
.L_20:
        /*003c*/ 	.byte	0x04, 0x11
        /*003e*/ 	.short	(.L_22 - .L_21)
	.align		4
.L_21:
        /*0040*/ 	.word	index@(_ZN7cutlass13device_kernelIN5flash19enable_sm80_to_sm89INS1_16FlashAttnFwdSm80INS1_25CollectiveMainloopFwdSm80ILi4ELi1ELb0EN4cute5tupleIJNS5_1CILi128EEENS7_ILi64EEENS7_ILi96EEEEEELi96ENS_6half_tEfNS_4arch4Sm80ELb1ELb0ELb0ELb0ELb1ELb0ELb1ELb0EEENS1_21CollectiveEpilogueFwdINS6_IJS8_SA_S9_EEENS6_IJNS7_ILi1EEESI_SI_EEESC_SE_Li128ELb0ELb1ELb0ELb0EEENS1_30DynamicPersistentTileSchedulerILi128ELi128ELb0ELb1ELb0EEEEEEEEEvNT_6ParamsE)
        /*0044*/ 	.word	0x00000000


	//----- nvinfo : EIATTR_REGCOUNT
	.align		4
.L_22:
        /*0048*/ 	.byte	0x04, 0x2f
        /*004a*/ 	.short	(.L_24 - .L_23)
	.align		4
.L_23:
        /*004c*/ 	.word	index@(_ZN7cutlass13device_kernelIN5flash19enable_sm80_to_sm89INS1_16FlashAttnFwdSm80INS1_25CollectiveMainloopFwdSm80ILi4ELi1ELb0EN4cute5tupleIJNS5_1CILi128EEENS7_ILi48EEENS7_ILi96EEEEEELi96ENS_6half_tEfNS_4arch4Sm80ELb0ELb1ELb0ELb1ELb1ELb1ELb1ELb0EEENS1_21CollectiveEpilogueFwdINS6_IJS8_SA_S9_EEENS6_IJNS7_ILi1EEESI_SI_EEESC_SE_Li128ELb1ELb1ELb0ELb0EEENS1_19SingleTileSchedulerILb1ELb0ELb1ELi128EEEEEEEEEvNT_6ParamsE)
        /*0050*/ 	.word	0x00000004


	//----- nvinfo : EIATTR_FRAME_SIZE
	.align		4
.L_24:
        /*0054*/ 	.byte	0x04, 0x11
        /*0056*/ 	.short	(.L_26 - .L_25)
	.align		4
.L_25:
        /*0058*/ 	.word	index@(_ZN7cutlass13device_kernelIN5flash19enable_sm80_to_sm89INS1_16FlashAttnFwdSm80INS1_25CollectiveMainloopFwdSm80ILi4ELi1ELb0EN4cute5tupleIJNS5_1CILi128EEENS7_ILi48EEENS7_ILi96EEEEEELi96ENS_6half_tEfNS_4arch4Sm80ELb0ELb1ELb0ELb1ELb1ELb1ELb1ELb0EEENS1_21CollectiveEpilogueFwdINS6_IJS8_SA_S9_EEENS6_IJNS7_ILi1EEESI_SI_EEESC_SE_Li128ELb1ELb1ELb0ELb0EEENS1_19SingleTileSchedulerILb1ELb0ELb1ELi128EEEEEEEEEvNT_6ParamsE)
        /*005c*/ 	.word	0x00000000


	//----- nvinfo : EIATTR_REGCOUNT
	.align		4
.L_26:
        /*0060*/ 	.byte	0x04, 0x2f
        /*0062*/ 	.short	(.L_28 - .L_27)
	.align		4
.L_27:
        /*0064*/ 	.word	index@(_ZN7cutlass13device_kernelIN5flash19enable_sm80_to_sm89INS1_16FlashAttnFwdSm80INS1_25CollectiveMainloopFwdSm80ILi4ELi1ELb0EN4cute5tupleIJNS5_1CILi128EEENS7_ILi48EEENS7_ILi96EEEEEELi96ENS_6half_tEfNS_4arch4Sm80ELb0ELb1ELb0ELb1ELb1ELb0ELb1ELb0EEENS1_21CollectiveEpilogueFwdINS6_IJS8_SA_S9_EEENS6_IJNS7_ILi1EEESI_SI_EEESC_SE_Li128ELb1ELb1ELb0ELb0EEENS1_19SingleTileSchedulerILb1ELb0ELb1ELi128EEEEEEEEEvNT_6ParamsE)
        /*0068*/ 	.word	0x00000004


	//----- nvinfo : EIATTR_FRAME_SIZE
	.align		4
.L_28:
        /*006c*/ 	.byte	0x04, 0x11
        /*006e*/ 	.short	(.L_30 - .L_29)
	.align		4
.L_29:
        /*0070*/ 	.word	index@(_ZN7cutlass13device_kernelIN5flash19enable_sm80_to_sm89INS1_16FlashAttnFwdSm80INS1_25CollectiveMainloopFwdSm80ILi4ELi1ELb0EN4cute5tupleIJNS5_1CILi128EEENS7_ILi48EEENS7_ILi96EEEEEELi96ENS_6half_tEfNS_4arch4Sm80ELb0ELb1ELb0ELb1ELb1ELb0ELb1ELb0EEENS1_21CollectiveEpilogueFwdINS6_IJS8_SA_S9_EEENS6_IJNS7_ILi1EEESI_SI_EEESC_SE_Li128ELb1ELb1ELb0ELb0EEENS1_19SingleTileSchedulerILb1ELb0ELb1ELi128EEEEEEEEEvNT_6ParamsE)
        /*0074*/ 	.word	0x00000000


	//----- nvinfo : EIATTR_REGCOUNT
	.align		4
.L_30:
        /*0078*/ 	.byte	0x04, 0x2f
        /*007a*/ 	.short	(.L_32 - .L_31)
	.align		4
.L_31:
        /*007c*/ 	.word	index@(_ZN7cutlass13device_kernelIN5flash19enable_sm80_to_sm89INS1_16FlashAttnFwdSm80INS1_25CollectiveMainloopFwdSm80ILi4ELi1ELb0EN4cute5tupleIJNS5_1CILi128EEENS7_ILi48EEENS7_ILi96EEEEEELi96ENS_6half_tEfNS_4arch4Sm80ELb0ELb1ELb0ELb0ELb1ELb0ELb1ELb0EEENS1_21CollectiveEpilogueFwdINS6_IJS8_SA_S9_EEENS6_IJNS7_ILi1EEESI_SI_EEESC_SE_Li128ELb0ELb1ELb0ELb0EEENS1_19SingleTileSchedulerILb0ELb0ELb1ELi128EEEEEEEEEvNT_6ParamsE)
        /*0080*/ 	.word	0x00000004


	//----- nvinfo : EIATTR_FRAME_SIZE
	.align		4
.L_32:
        /*0084*/ 	.byte	0x04, 0x11
        /*0086*/ 	.short	(.L_34 - .L_33)
	.align		4
.L_33:
        /*0088*/ 	.word	index@(_ZN7cutlass13device_kernelIN5flash19enable_sm80_to_sm89INS1_16FlashAttnFwdSm80INS1_25CollectiveMainloopFwdSm80ILi4ELi1ELb0EN4cute5tupleIJNS5_1CILi128EEENS7_ILi48EEENS7_ILi96EEEEEELi96ENS_6half_tEfNS_4arch4Sm80ELb0ELb1ELb0ELb0ELb1ELb0ELb1ELb0EEENS1_21CollectiveEpilogueFwdINS6_IJS8_SA_S9_EEENS6_IJNS7_ILi1EEESI_SI_EEESC_SE_Li128ELb0ELb1ELb0ELb0EEENS1_19SingleTileSchedulerILb0ELb0ELb1ELi128EEEEEEEEEvNT_6ParamsE)
        /*008c*/ 	.word	0x00000000


	//----- nvinfo : EIATTR_REGCOUNT
	.align		4
.L_34:
        /*0090*/ 	.byte	0x04, 0x2f
        /*0092*/ 	.short	(.L_36 - .L_35)
	.align		4
.L_35:
        /*0094*/ 	.word	index@(_ZN7cutlass13device_kernelIN5flash19enable_sm80_to_sm89INS1_16FlashAttnFwdSm80INS1_25CollectiveMainloopFwdSm80ILi4ELi1ELb0EN4cute5tupleIJNS5_1CILi128EEENS7_ILi64EEENS7_ILi96EEEEEELi96ENS_6half_tEfNS_4arch4Sm80ELb0ELb0ELb0ELb1ELb1ELb1ELb1ELb0EEENS1_21CollectiveEpilogueFwdINS6_IJS8_SA_S9_EEENS6_IJNS7_ILi1EEESI_SI_EEESC_SE_Li128ELb1ELb1ELb0ELb0EEENS1_19SingleTileSchedulerILb1ELb0ELb1ELi128EEEEEEEEEvNT_6ParamsE)
        /*0098*/ 	.word	0x00000004


	//----- nvinfo : EIATTR_FRAME_SIZE
	.align		4
.L_36:
        /*009c*/ 	.byte	0x04, 0x11
        /*009e*/ 	.short	(.L_38 - .L_37)
	.align		4
.L_37:
        /*00a0*/ 	.word	index@(_ZN7cutlass13device_kernelIN5flash19enable_sm80_to_sm89INS1_16FlashAttnFwdSm80INS1_25CollectiveMainloopFwdSm80ILi4ELi1ELb0EN4cute5tupleIJNS5_1CILi128EEENS7_ILi64EEENS7_ILi96EEEEEELi96ENS_6half_tEfNS_4arch4Sm80ELb0ELb0ELb0ELb1ELb1ELb1ELb1ELb0EEENS1_21CollectiveEpilogueFwdINS6_IJS8_SA_S9_EEENS6_IJNS7_ILi1EEESI_SI_EEESC_SE_Li128ELb1ELb1ELb0ELb0EEENS1_19SingleTileSchedulerILb1ELb0ELb1ELi128EEEEEEEEEvNT_6ParamsE)
        /*00a4*/ 	.word	0x00000000


	//----- nvinfo : EIATTR_REGCOUNT
	.align		4
.L_38:
        /*00a8*/ 	.byte	0x04, 0x2f
        /*00aa*/ 	.short	(.L_40 - .L_39)
	.align		4
.L_39:
        /*00ac*/ 	.word	index@(_ZN7cutlass13device_kernelIN5flash19enable_sm80_to_sm89INS1_16FlashAttnFwdSm80INS1_25CollectiveMainloopFwdSm80ILi4ELi1ELb0EN4cute5tupleIJNS5_1CILi128EEENS7_ILi64EEENS7_ILi96EEEEEELi96ENS_6half_tEfNS_4arch4Sm80ELb0ELb0ELb0ELb1ELb1ELb0ELb1ELb0EEENS1_21CollectiveEpilogueFwdINS6_IJS8_SA_S9_EEENS6_IJNS7_ILi1EEESI_SI_EEESC_SE_Li128ELb1ELb1ELb0ELb0EEENS1_19SingleTileSchedulerILb1ELb0ELb1ELi128EEEEEEEEEvNT_6ParamsE)
        /*00b0*/ 	.word	0x00000004


	//----- nvinfo : EIATTR_FRAME_SIZE
	.align		4
.L_40:
        /*00b4*/ 	.byte	0x04, 0x11
        /*00b6*/ 	.short	(.L_42 - .L_41)
	.align		4
.L_41:
        /*00b8*/ 	.word	index@(_ZN7cutlass13device_kernelIN5flash19enable_sm80_to_sm89INS1_16FlashAttnFwdSm80INS1_25CollectiveMainloopFwdSm80ILi4ELi1ELb0EN4cute5tupleIJNS5_1CILi128EEENS7_ILi64EEENS7_ILi96EEEEEELi96ENS_6half_tEfNS_4arch4Sm80ELb0ELb0ELb0ELb1ELb1ELb0ELb1ELb0EEENS1_21CollectiveEpilogueFwdINS6_IJS8_SA_S9_EEENS6_IJNS7_ILi1EEESI_SI_EEESC_SE_Li128ELb1ELb1ELb0ELb0EEENS1_19SingleTileSchedulerILb1ELb0ELb1ELi128EEEEEEEEEvNT_6ParamsE)
        /*00bc*/ 	.word	0x00000000


	//----- nvinfo : EIATTR_REGCOUNT
	.align		4
.L_42:
        /*00c0*/ 	.byte	0x04, 0x2f
        /*00c2*/ 	.short	(.L_44 - .L_43)
	.align		4
.L_43:
        /*00c4*/ 	.word	index@(_ZN7cutlass13device_kernelIN5flash19enable_sm80_to_sm89INS1_16FlashAttnFwdSm80INS1_25CollectiveMainloopFwdSm80ILi4ELi1ELb0EN4cute5tupleIJNS5_1CILi128EEENS7_ILi64EEENS7_ILi96EEEEEELi96ENS_6half_tEfNS_4arch4Sm80ELb0ELb0ELb0ELb0ELb1ELb0ELb1ELb0EEENS1_21CollectiveEpilogueFwdINS6_IJS8_SA_S9_EEENS6_IJNS7_ILi1EEESI_SI_EEESC_SE_Li128ELb0ELb1ELb0ELb0EEENS1_19SingleTileSchedulerILb0ELb0ELb1ELi128EEEEEEEEEvNT_6ParamsE)
        /*00c8*/ 	.word	0x00000004


	//----- nvinfo : EIATTR_FRAME_SIZE
	.align		4
.L_44:
        /*00cc*/ 	.byte	0x04, 0x11
        /*00ce*/ 	.short	(.L_46 - .L_45)
	.align		4
.L_45:
        /*00d0*/ 	.word	index@(_ZN7cutlass13device_kernelIN5flash19enable_sm80_to_sm89INS1_16FlashAttnFwdSm80INS1_25CollectiveMainloopFwdSm80ILi4ELi1ELb0EN4cute5tupleIJNS5_1CILi128EEENS7_ILi64EEENS7_ILi96EEEEEELi96ENS_6half_tEfNS_4arch4Sm80ELb0ELb0ELb0ELb0ELb1ELb0ELb1ELb0EEENS1_21CollectiveEpilogueFwdINS6_IJS8_SA_S9_EEENS6_IJNS7_ILi1EEESI_SI_EEESC_SE_Li128ELb0ELb1ELb0ELb0EEENS1_19SingleTileSchedulerILb0ELb0ELb1ELi128EEEEEEEEEvNT_6ParamsE)
        /*00d4*/ 	.word	0x00000000


	//----- nvinfo : EIATTR_MIN_STACK_SIZE
	.align		4
.L_46:
        /*00d8*/ 	.byte	0x04, 0x12
        /*00da*/ 	.short	(.L_48 - .L_47)
	.align		4
.L_47:
        /*00dc*/ 	.word	index@(_ZN7cutlass13device_kernelIN5flash19enable_sm80_to_sm89INS1_16FlashAttnFwdSm80INS1_25CollectiveMainloopFwdSm80ILi4ELi1ELb0EN4cute5tupleIJNS5_1CILi128EEENS7_ILi64EEENS7_ILi96EEEEEELi96ENS_6half_tEfNS_4arch4Sm80ELb0ELb0ELb0ELb0ELb1ELb0ELb1ELb0EEENS1_21CollectiveEpilogueFwdINS6_IJS8_SA_S9_EEENS6_IJNS7_ILi1EEESI_SI_EEESC_SE_Li128ELb0ELb1ELb0ELb0EEENS1_19SingleTileSchedulerILb0ELb0ELb1ELi128EEEEEEEEEvNT_6ParamsE)
        /*00e0*/ 	.word	0x00000000


	//----- nvinfo : EIATTR_MIN_STACK_SIZE
	.align		4
.L_48:
        /*00e4*/ 	.byte	0x04, 0x12
        /*00e6*/ 	.short	(.L_50 - .L_49)
	.align		4
.L_49:
        /*00e8*/ 	.word	index@(_ZN7cutlass13device_kernelIN5flash19enable_sm80_to_sm89INS1_16FlashAttnFwdSm80INS1_25CollectiveMainloopFwdSm80ILi4ELi1ELb0EN4cute5tupleIJNS5_1CILi128EEENS7_ILi64EEENS7_ILi96EEEEEELi96ENS_6half_tEfNS_4arch4Sm80ELb0ELb0ELb0ELb1ELb1ELb0ELb1ELb0EEENS1_21CollectiveEpilogueFwdINS6_IJS8_SA_S9_EEENS6_IJNS7_ILi1EEESI_SI_EEESC_SE_Li128ELb1ELb1ELb0ELb0EEENS1_19SingleTileSchedulerILb1ELb0ELb1ELi128EEEEEEEEEvNT_6ParamsE)
        /*00ec*/ 	.word	0x00000000


	//----- nvinfo : EIATTR_MIN_STACK_SIZE
	.align		4
.L_50:
        /*00f0*/ 	.byte	0x04, 0x12
        /*00f2*/ 	.short	(.L_52 - .L_51)
	.align		4
.L_51:
        /*00f4*/ 	.word	index@(_ZN7cutlass13device_kernelIN5flash19enable_sm80_to_sm89INS1_16FlashAttnFwdSm80INS1_25CollectiveMainloopFwdSm80ILi4ELi1ELb0EN4cute5tupleIJNS5_1CILi128EEENS7_ILi64EEENS7_ILi96EEEEEELi96ENS_6half_tEfNS_4arch4Sm80ELb0ELb0ELb0ELb1ELb1ELb1ELb1ELb0EEENS1_21CollectiveEpilogueFwdINS6_IJS8_SA_S9_EEENS6_IJNS7_ILi1EEESI_SI_EEESC_SE_Li128ELb1ELb1ELb0ELb0EEENS1_19SingleTileSchedulerILb1ELb0ELb1ELi128EEEEEEEEEvNT_6ParamsE)
        /*00f8*/ 	.word	0x00000000


	//----- nvinfo : EIATTR_MIN_STACK_SIZE
	.align		4
.L_52:
        /*00fc*/ 	.byte	0x04, 0x12
        /*00fe*/ 	.short	(.L_54 - .L_53)
	.align		4
.L_53:
        /*0100*/ 	.word	index@(_ZN7cutlass13device_kernelIN5flash19enable_sm80_to_sm89INS1_16FlashAttnFwdSm80INS1_25CollectiveMainloopFwdSm80ILi4ELi1ELb0EN4cute5tupleIJNS5_1CILi128EEENS7_ILi48EEENS7_ILi96EEEEEELi96ENS_6half_tEfNS_4arch4Sm80ELb0ELb1ELb0ELb0ELb1ELb0ELb1ELb0EEENS1_21CollectiveEpilogueFwdINS6_IJS8_SA_S9_EEENS6_IJNS7_ILi1EEESI_SI_EEESC_SE_Li128ELb0ELb1ELb0ELb0EEENS1_19SingleTileSchedulerILb0ELb0ELb1ELi128EEEEEEEEEvNT_6ParamsE)
        /*0104*/ 	.word	0x00000000


	//----- nvinfo : EIATTR_MIN_STACK_SIZE
	.align		4
.L_54:
        /*0108*/ 	.byte	0x04, 0x12
        /*010a*/ 	.short	(.L_56 - .L_55)
	.align		4
.L_55:
        /*010c*/ 	.word	index@(_ZN7cutlass13device_kernelIN5flash19enable_sm80_to_sm89INS1_16FlashAttnFwdSm80INS1_25CollectiveMainloopFwdSm80ILi4ELi1ELb0EN4cute5tupleIJNS5_1CILi128EEENS7_ILi48EEENS7_ILi96EEEEEELi96ENS_6half_tEfNS_4arch4Sm80ELb0ELb1ELb0ELb1ELb1ELb0ELb1ELb0EEENS1_21CollectiveEpilogueFwdINS6_IJS8_SA_S9_EEENS6_IJNS7_ILi1EEESI_SI_EEESC_SE_Li128ELb1ELb1ELb0ELb0EEENS1_19SingleTileSchedulerILb1ELb0ELb1ELi128EEEEEEEEEvNT_6ParamsE)
        /*0110*/ 	.word	0x00000000


	//----- nvinfo : EIATTR_MIN_STACK_SIZE
	.align		4
.L_56:
        /*0114*/ 	.byte	0x04, 0x12
        /*0116*/ 	.short	(.L_58 - .L_57)
	.align		4
.L_57:
        /*0118*/ 	.word	index@(_ZN7cutlass13device_kernelIN5flash19enable_sm80_to_sm89INS1_16FlashAttnFwdSm80INS1_25CollectiveMainloopFwdSm80ILi4ELi1ELb0EN4cute5tupleIJNS5_1CILi128EEENS7_ILi48EEENS7_ILi96EEEEEELi96ENS_6half_tEfNS_4arch4Sm80ELb0ELb1ELb0ELb1ELb1ELb1ELb1ELb0EEENS1_21CollectiveEpilogueFwdINS6_IJS8_SA_S9_EEENS6_IJNS7_ILi1EEESI_SI_EEESC_SE_Li128ELb1ELb1ELb0ELb0EEENS1_19SingleTileSchedulerILb1ELb0ELb1ELi128EEEEEEEEEvNT_6ParamsE)
        /*011c*/ 	.word	0x00000000


	//----- nvinfo : EIATTR_MIN_STACK_SIZE
	.align		4
.L_58:
        /*0120*/ 	.byte	0x04, 0x12
        /*0122*/ 	.short	(.L_60 - .L_59)
	.align		4
.L_59:
        /*0124*/ 	.word	index@(_ZN7cutlass13device_kernelIN5flash19enable_sm80_to_sm89INS1_16FlashAttnFwdSm80INS1_25CollectiveMainloopFwdSm80ILi4ELi1ELb0EN4cute5tupleIJNS5_1CILi128EEENS7_ILi64EEENS7_ILi96EEEEEELi96ENS_6half_tEfNS_4arch4Sm80ELb1ELb0ELb0ELb0ELb1ELb0ELb1ELb0EEENS1_21CollectiveEpilogueFwdINS6_IJS8_SA_S9_EEENS6_IJNS7_ILi1EEESI_SI_EEESC_SE_Li128ELb0ELb1ELb0ELb0EEENS1_30DynamicPersistentTileSchedulerILi128ELi128ELb0ELb1ELb0EEEEEEEEEvNT_6ParamsE)
        /*0128*/ 	.word	0x00000000


	//----- nvinfo : EIATTR_MIN_STACK_SIZE
	.align		4
.L_60:
        /*012c*/ 	.byte	0x04, 0x12
        /*012e*/ 	.short	(.L_62 - .L_61)
	.align		4
.L_61:
        /*0130*/ 	.word	index@(_ZN7cutlass13device_kernelIN5flash19enable_sm80_to_sm89INS1_16FlashAttnFwdSm80INS1_25CollectiveMainloopFwdSm80ILi4ELi1ELb0EN4cute5tupleIJNS5_1CILi128EEENS7_ILi64EEENS7_ILi96EEEEEELi96ENS_6half_tEfNS_4arch4Sm80ELb1ELb0ELb0ELb1ELb1ELb0ELb1ELb0EEENS1_21CollectiveEpilogueFwdINS6_IJS8_SA_S9_EEENS6_IJNS7_ILi1EEESI_SI_EEESC_SE_Li128ELb1ELb1ELb0ELb0EEENS1_19SingleTileSchedulerILb1ELb0ELb1ELi128EEEEEEEEEvNT_6ParamsE)
        /*0134*/ 	.word	0x00000000


	//----- nvinfo : EIATTR_MIN_STACK_SIZE
	.align		4
.L_62:
        /*0138*/ 	.byte	0x04, 0x12
        /*013a*/ 	.short	(.L_64 - .L_63)
	.align		4
.L_63:
        /*013c*/ 	.word	index@(_ZN7cutlass13device_kernelIN5flash19enable_sm80_to_sm89INS1_16FlashAttnFwdSm80INS1_25CollectiveMainloopFwdSm80ILi4ELi1ELb0EN4cute5tupleIJNS5_1CILi128EEENS7_ILi64EEENS7_ILi96EEEEEELi96ENS_6half_tEfNS_4arch4Sm80ELb1ELb0ELb0ELb1ELb1ELb1ELb1ELb0EEENS1_21CollectiveEpilogueFwdINS6_IJS8_SA_S9_EEENS6_IJNS7_ILi1EEESI_SI_EEESC_SE_Li128ELb1ELb1ELb0ELb0EEENS1_19SingleTileSchedulerILb1ELb0ELb1ELi128EEEEEEEEEvNT_6ParamsE)
        /*0140*/ 	.word	0x00000000
.L_64:


//--------------------- .nv.compat                --------------------------
	.section	.nv.compat,"",@"SHT_CUDA_COMPAT_INFO"
	.align	4
        /*0000*/ 	.byte	0x02, 0x09, 0x01, 0x00, 0x02, 0x02, 0x01, 0x00, 0x02, 0x05, 0x05, 0x00, 0x03, 0x07, 0x01, 0x01
        /*0010*/ 	.byte	0x02, 0x03, 0x00, 0x00, 0x02, 0x06, 0x01, 0x00, 0x04, 0x0b, 0x08, 0x00, 0x00, 0x00, 0x00, 0x00
        /*0020*/ 	.byte	0x00, 0x00, 0x00, 0x00


//--------------------- .nv.info._ZN7cutlass13device_kernelIN5flash19enable_sm80_to_sm89INS1_16FlashAttnFwdSm80INS1_25CollectiveMainloopFwdSm80ILi4ELi1ELb0EN4cute5tupleIJNS5_1CILi128EEENS7_ILi64EEENS7_ILi96EEEEEELi96ENS_6half_tEfNS_4arch4Sm80ELb0ELb0ELb0ELb0ELb1ELb0ELb1ELb0EEENS1_21CollectiveEpilogueFwdINS6_IJS8_SA_S9_EEENS6_IJNS7_ILi1EEESI_SI_EEESC_SE_Li128ELb0ELb1ELb0ELb0EEENS1_19SingleTileSchedulerILb0ELb0ELb1ELi128EEEEEEEEEvNT_6ParamsE --------------------------
	.section	.nv.info._ZN7cutlass13device_kernelIN5flash19enable_sm80_to_sm89INS1_16FlashAttnFwdSm80INS1_25CollectiveMainloopFwdSm80ILi4ELi1ELb0EN4cute5tupleIJNS5_1CILi128EEENS7_ILi64EEENS7_ILi96EEEEEELi96ENS_6half_tEfNS_4arch4Sm80ELb0ELb0ELb0ELb0ELb1ELb0ELb1ELb0EEENS1_21CollectiveEpilogueFwdINS6_IJS8_SA_S9_EEENS6_IJNS7_ILi1EEESI_SI_EEESC_SE_Li128ELb0ELb1ELb0ELb0EEENS1_19SingleTileSchedulerILb0ELb0ELb1ELi128EEEEEEEEEvNT_6ParamsE,"",@"SHT_CUDA_INFO"
	.sectionflags	@""
	.align	4


	//----- nvinfo : EIATTR_CUDA_API_VERSION
	.align		4
        /*0000*/ 	.byte	0x04, 0x37
        /*0002*/ 	.short	(.L_66 - .L_65)
.L_65:
        /*0004*/ 	.word	0x00000082


	//----- nvinfo : EIATTR_KPARAM_INFO
	.align		4
.L_66:
        /*0008*/ 	.byte	0x04, 0x17
        /*000a*/ 	.short	(.L_68 - .L_67)
.L_67:
        /*000c*/ 	.word	0x00000000
        /*0010*/ 	.short	0x0000
        /*0012*/ 	.short	0x0000
        /*0014*/ 	.byte	0x00, 0xf0, 0x61, 0x10


	//----- nvinfo : EIATTR_SPARSE_MMA_MASK
	.align		4
.L_68:
        /*0018*/ 	.byte	0x03, 0x50
        /*001a*/ 	.short	0x0000


	//----- nvinfo : EIATTR_MAXREG_COUNT
	.align		4
        /*001c*/ 	.byte	0x03, 0x1b
        /*001e*/ 	.short	0x00ff


	//----- nvinfo : EIATTR_MERCURY_ISA_VERSION
	.align		4
        /*0020*/ 	.byte	0x03, 0x5f
        /*0022*/ 	.short	0x0101


	//----- nvinfo : EIATTR_VRC_CTA_INIT_COUNT
	.align		4
        /*0024*/ 	.byte	0x02, 0x4a
	.zero		1
	.zero		1


	//----- nvinfo : EIATTR_EXIT_INSTR_OFFSETS
	.align		4
        /*0028*/ 	.byte	0x04, 0x1c
        /*002a*/ 	.short	(.L_70 - .L_69)


	//   ....[0]....
.L_69:
        /*002c*/ 	.word	0x00000010


	//----- nvinfo : EIATTR_MAX_THREADS
	.align		4
.L_70:
        /*0030*/ 	.byte	0x04, 0x05
        /*0032*/ 	.short	(.L_72 - .L_71)
.L_71:
        /*0034*/ 	.word	0x00000080
        /*0038*/ 	.word	0x00000001
        /*003c*/ 	.word	0x00000001


	//----- nvinfo : EIATTR_CBANK_PARAM_SIZE
	.align		4
.L_72:
        /*0040*/ 	.byte	0x03, 0x19
        /*0042*/ 	.short	0x0418


	//----- nvinfo : EIATTR_PARAM_CBANK
	.align		4
        /*0044*/ 	.byte	0x04, 0x0a
        /*0046*/ 	.short	(.L_74 - .L_73)
	.align		4
.L_73:
        /*0048*/ 	.word	index@(.nv.constant0._ZN7cutlass13device_kernelIN5flash19enable_sm80_to_sm89INS1_16FlashAttnFwdSm80INS1_25CollectiveMainloopFwdSm80ILi4ELi1ELb0EN4cute5tupleIJNS5_1CILi128EEENS7_ILi64EEENS7_ILi96EEEEEELi96ENS_6half_tEfNS_4arch4Sm80ELb0ELb0ELb0ELb0ELb1ELb0ELb1ELb0EEENS1_21CollectiveEpilogueFwdINS6_IJS8_SA_S9_EEENS6_IJNS7_ILi1EEESI_SI_EEESC_SE_Li128ELb0ELb1ELb0ELb0EEENS1_19SingleTileSchedulerILb0ELb0ELb1ELi128EEEEEEEEEvNT_6ParamsE)
        /*004c*/ 	.short	0x0380
        /*004e*/ 	.short	0x0418


	//----- nvinfo : EIATTR_SW_WAR
	.align		4
.L_74:
        /*0050*/ 	.byte	0x04, 0x36
        /*0052*/ 	.short	(.L_76 - .L_75)
.L_75:
        /*0054*/ 	.word	0x00000008
.L_76:


//--------------------- .nv.info._ZN7cutlass13device_kernelIN5flash19enable_sm80_to_sm89INS1_16FlashAttnFwdSm80INS1_25CollectiveMainloopFwdSm80ILi4ELi1ELb0EN4cute5tupleIJNS5_1CILi128EEENS7_ILi64EEENS7_ILi96EEEEEELi96ENS_6half_tEfNS_4arch4Sm80ELb0ELb0ELb0ELb1ELb1ELb0ELb1ELb0EEENS1_21CollectiveEpilogueFwdINS6_IJS8_SA_S9_EEENS6_IJNS7_ILi1EEESI_SI_EEESC_SE_Li128ELb1ELb1ELb0ELb0EEENS1_19SingleTileSchedulerILb1ELb0ELb1ELi128EEEEEEEEEvNT_6ParamsE --------------------------
	.section	.nv.info._ZN7cutlass13device_kernelIN5flash19enable_sm80_to_sm89INS1_16FlashAttnFwdSm80INS1_25CollectiveMainloopFwdSm80ILi4ELi1ELb0EN4cute5tupleIJNS5_1CILi128EEENS7_ILi64EEENS7_ILi96EEEEEELi96ENS_6half_tEfNS_4arch4Sm80ELb0ELb0ELb0ELb1ELb1ELb0ELb1ELb0EEENS1_21CollectiveEpilogueFwdINS6_IJS8_SA_S9_EEENS6_IJNS7_ILi1EEESI_SI_EEESC_SE_Li128ELb1ELb1ELb0ELb0EEENS1_19SingleTileSchedulerILb1ELb0ELb1ELi128EEEEEEEEEvNT_6ParamsE,"",@"SHT_CUDA_INFO"
	.sectionflags	@""
	.align	4


	//----- nvinfo : EIATTR_CUDA_API_VERSION
	.align		4
        /*0000*/ 	.byte	0x04, 0x37
        /*0002*/ 	.short	(.L_78 - .L_77)
.L_77:
        /*0004*/ 	.word	0x00000082


	//----- nvinfo : EIATTR_KPARAM_INFO
	.align		4
.L_78:
        /*0008*/ 	.byte	0x04, 0x17
        /*000a*/ 	.short	(.L_80 - .L_79)
.L_79:
        /*000c*/ 	.word	0x00000000
        /*0010*/ 	.short	0x0000
        /*0012*/ 	.short	0x0000
        /*0014*/ 	.byte	0x00, 0xf0, 0x61, 0x10


	//----- nvinfo : EIATTR_SPARSE_MMA_MASK
	.align		4
.L_80:
        /*0018*/ 	.byte	0x03, 0x50
        /*001a*/ 	.short	0x0000


	//----- nvinfo : EIATTR_MAXREG_COUNT
	.align		4
        /*001c*/ 	.byte	0x03, 0x1b
        /*001e*/ 	.short	0x00ff


	//----- nvinfo : EIATTR_MERCURY_ISA_VERSION
	.align		4
        /*0020*/ 	.byte	0x03, 0x5f
        /*0022*/ 	.short	0x0101


	//----- nvinfo : EIATTR_VRC_CTA_INIT_COUNT
	.align		4
        /*0024*/ 	.byte	0x02, 0x4a
	.zero		1
	.zero		1


	//----- nvinfo : EIATTR_EXIT_INSTR_OFFSETS
	.align		4
        /*0028*/ 	.byte	0x04, 0x1c
        /*002a*/ 	.short	(.L_82 - .L_81)


	//   ....[0]....
.L_81:
        /*002c*/ 	.word	0x00000010


	//----- nvinfo : EIATTR_MAX_THREADS
	.align		4
.L_82:
        /*0030*/ 	.byte	0x04, 0x05
        /*0032*/ 	.short	(.L_84 - .L_83)
.L_83:
        /*0034*/ 	.word	0x00000080
        /*0038*/ 	.word	0x00000001
        /*003c*/ 	.word	0x00000001


	//----- nvinfo : EIATTR_CBANK_PARAM_SIZE
	.align		4
.L_84:
        /*0040*/ 	.byte	0x03, 0x19
        /*0042*/ 	.short	0x0418


	//----- nvinfo : EIATTR_PARAM_CBANK
	.align		4
        /*0044*/ 	.byte	0x04, 0x0a
        /*0046*/ 	.short	(.L_86 - .L_85)
	.align		4
.L_85:
        /*0048*/ 	.word	index@(.nv.constant0._ZN7cutlass13device_kernelIN5flash19enable_sm80_to_sm89INS1_16FlashAttnFwdSm80INS1_25CollectiveMainloopFwdSm80ILi4ELi1ELb0EN4cute5tupleIJNS5_1CILi128EEENS7_ILi64EEENS7_ILi96EEEEEELi96ENS_6half_tEfNS_4arch4Sm80ELb0ELb0ELb0ELb1ELb1ELb0ELb1ELb0EEENS1_21CollectiveEpilogueFwdINS6_IJS8_SA_S9_EEENS6_IJNS7_ILi1EEESI_SI_EEESC_SE_Li128ELb1ELb1ELb0ELb0EEENS1_19SingleTileSchedulerILb1ELb0ELb1ELi128EEEEEEEEEvNT_6ParamsE)
        /*004c*/ 	.short	0x0380
        /*004e*/ 	.short	0x0418


	//----- nvinfo : EIATTR_SW_WAR
	.align		4
.L_86:
        /*0050*/ 	.byte	0x04, 0x36
        /*0052*/ 	.short	(.L_88 - .L_87)
.L_87:
        /*0054*/ 	.word	0x00000008
.L_88:


//--------------------- .nv.info._ZN7cutlass13device_kernelIN5flash19enable_sm80_to_sm89INS1_16FlashAttnFwdSm80INS1_25CollectiveMainloopFwdSm80ILi4ELi1ELb0EN4cute5tupleIJNS5_1CILi128EEENS7_ILi64EEENS7_ILi96EEEEEELi96ENS_6half_tEfNS_4arch4Sm80ELb0ELb0ELb0ELb1ELb1ELb1ELb1ELb0EEENS1_21CollectiveEpilogueFwdINS6_IJS8_SA_S9_EEENS6_IJNS7_ILi1EEESI_SI_EEESC_SE_Li128ELb1ELb1ELb0ELb0EEENS1_19SingleTileSchedulerILb1ELb0ELb1ELi128EEEEEEEEEvNT_6ParamsE --------------------------
	.section	.nv.info._ZN7cutlass13device_kernelIN5flash19enable_sm80_to_sm89INS1_16FlashAttnFwdSm80INS1_25CollectiveMainloopFwdSm80ILi4ELi1ELb0EN4cute5tupleIJNS5_1CILi128EEENS7_ILi64EEENS7_ILi96EEEEEELi96ENS_6half_tEfNS_4arch4Sm80ELb0ELb0ELb0ELb1ELb1ELb1ELb1ELb0EEENS1_21CollectiveEpilogueFwdINS6_IJS8_SA_S9_EEENS6_IJNS7_ILi1EEESI_SI_EEESC_SE_Li128ELb1ELb1ELb0ELb0EEENS1_19SingleTileSchedulerILb1ELb0ELb1ELi128EEEEEEEEEvNT_6ParamsE,"",@"SHT_CUDA_INFO"
	.sectionflags	@""
	.align	4


	//----- nvinfo : EIATTR_CUDA_API_VERSION
	.align		4
        /*0000*/ 	.byte	0x04, 0x37
        /*0002*/ 	.short	(.L_90 - .L_89)
.L_89:
        /*0004*/ 	.word	0x00000082


	//----- nvinfo : EIATTR_KPARAM_INFO
	.align		4
.L_90:
        /*0008*/ 	.byte	0x04, 0x17
        /*000a*/ 	.short	(.L_92 - .L_91)
.L_91:
        /*000c*/ 	.word	0x00000000
        /*0010*/ 	.short	0x0000
        /*0012*/ 	.short	0x0000
        /*0014*/ 	.byte	0x00, 0xf0, 0x61, 0x10


	//----- nvinfo : EIATTR_SPARSE_MMA_MASK
	.align		4
.L_92:
        /*0018*/ 	.byte	0x03, 0x50
        /*001a*/ 	.short	0x0000


	//----- nvinfo : EIATTR_MAXREG_COUNT
	.align		4
        /*001c*/ 	.byte	0x03, 0x1b
        /*001e*/ 	.short	0x00ff


	//----- nvinfo : EIATTR_MERCURY_ISA_VERSION
	.align		4
        /*0020*/ 	.byte	0x03, 0x5f
        /*0022*/ 	.short	0x0101


	//----- nvinfo : EIATTR_VRC_CTA_INIT_COUNT
	.align		4
        /*0024*/ 	.byte	0x02, 0x4a
	.zero		1
	.zero		1


	//----- nvinfo : EIATTR_EXIT_INSTR_OFFSETS
	.align		4
        /*0028*/ 	.byte	0x04, 0x1c
        /*002a*/ 	.short	(.L_94 - .L_93)


	//   ....[0]....
.L_93:
        /*002c*/ 	.word	0x00000010


	//----- nvinfo : EIATTR_MAX_THREADS
	.align		4
.L_94:
        /*0030*/ 	.byte	0x04, 0x05
        /*0032*/ 	.short	(.L_96 - .L_95)
.L_95:
        /*0034*/ 	.word	0x00000080
        /*0038*/ 	.word	0x00000001
        /*003c*/ 	.word	0x00000001


	//----- nvinfo : EIATTR_CBANK_PARAM_SIZE
	.align		4
.L_96:
        /*0040*/ 	.byte	0x03, 0x19
        /*0042*/ 	.short	0x0418


	//----- nvinfo : EIATTR_PARAM_CBANK
	.align		4
        /*0044*/ 	.byte	0x04, 0x0a
        /*0046*/ 	.short	(.L_98 - .L_97)
	.align		4
.L_97:
        /*0048*/ 	.word	index@(.nv.constant0._ZN7cutlass13device_kernelIN5flash19enable_sm80_to_sm89INS1_16FlashAttnFwdSm80INS1_25CollectiveMainloopFwdSm80ILi4ELi1ELb0EN4cute5tupleIJNS5_1CILi128EEENS7_ILi64EEENS7_ILi96EEEEEELi96ENS_6half_tEfNS_4arch4Sm80ELb0ELb0ELb0ELb1ELb1ELb1ELb1ELb0EEENS1_21CollectiveEpilogueFwdINS6_IJS8_SA_S9_EEENS6_IJNS7_ILi1EEESI_SI_EEESC_SE_Li128ELb1ELb1ELb0ELb0EEENS1_19SingleTileSchedulerILb1ELb0ELb1ELi128EEEEEEEEEvNT_6ParamsE)
        /*004c*/ 	.short	0x0380
        /*004e*/ 	.short	0x0418


	//----- nvinfo : EIATTR_SW_WAR
	.align		4
.L_98:
        /*0050*/ 	.byte	0x04, 0x36
        /*0052*/ 	.short	(.L_100 - .L_99)
.L_99:
        /*0054*/ 	.word	0x00000008
.L_100:


//--------------------- .nv.info._ZN7cutlass13device_kernelIN5flash19enable_sm80_to_sm89INS1_16FlashAttnFwdSm80INS1_25CollectiveMainloopFwdSm80ILi4ELi1ELb0EN4cute5tupleIJNS5_1CILi128EEENS7_ILi48EEENS7_ILi96EEEEEELi96ENS_6half_tEfNS_4arch4Sm80ELb0ELb1ELb0ELb0ELb1ELb0ELb1ELb0EEENS1_21CollectiveEpilogueFwdINS6_IJS8_SA_S9_EEENS6_IJNS7_ILi1EEESI_SI_EEESC_SE_Li128ELb0ELb1ELb0ELb0EEENS1_19SingleTileSchedulerILb0ELb0ELb1ELi128EEEEEEEEEvNT_6ParamsE --------------------------
	.section	.nv.info._ZN7cutlass13device_kernelIN5flash19enable_sm80_to_sm89INS1_16FlashAttnFwdSm80INS1_25CollectiveMainloopFwdSm80ILi4ELi1ELb0EN4cute5tupleIJNS5_1CILi128EEENS7_ILi48EEENS7_ILi96EEEEEELi96ENS_6half_tEfNS_4arch4Sm80ELb0ELb1ELb0ELb0ELb1ELb0ELb1ELb0EEENS1_21CollectiveEpilogueFwdINS6_IJS8_SA_S9_EEENS6_IJNS7_ILi1EEESI_SI_EEESC_SE_Li128ELb0ELb1ELb0ELb0EEENS1_19SingleTileSchedulerILb0ELb0ELb1ELi128EEEEEEEEEvNT_6ParamsE,"",@"SHT_CUDA_INFO"
	.sectionflags	@""
	.align	4


	//----- nvinfo : EIATTR_CUDA_API_VERSION
	.align		4
        /*0000*/ 	.byte	0x04, 0x37
        /*0002*/ 	.short	(.L_102 - .L_101)
.L_101:
        /*0004*/ 	.word	0x00000082


	//----- nvinfo : EIATTR_KPARAM_INFO
	.align		4
.L_102:
        /*0008*/ 	.byte	0x04, 0x17
        /*000a*/ 	.short	(.L_104 - .L_103)
.L_103:
        /*000c*/ 	.word	0x00000000
        /*0010*/ 	.short	0x0000
        /*0012*/ 	.short	0x0000
        /*0014*/ 	.byte	0x00, 0xf0, 0x61, 0x10


	//----- nvinfo : EIATTR_SPARSE_MMA_MASK
	.align		4
.L_104:
        /*0018*/ 	.byte	0x03, 0x50
        /*001a*/ 	.short	0x0000


	//----- nvinfo : EIATTR_MAXREG_COUNT
	.align		4
        /*001c*/ 	.byte	0x03, 0x1b
        /*001e*/ 	.short	0x00ff


	//----- nvinfo : EIATTR_MERCURY_ISA_VERSION
	.align		4
        /*0020*/ 	.byte	0x03, 0x5f
        /*0022*/ 	.short	0x0101


	//----- nvinfo : EIATTR_VRC_CTA_INIT_COUNT
	.align		4
        /*0024*/ 	.byte	0x02, 0x4a
	.zero		1
	.zero		1


	//----- nvinfo : EIATTR_EXIT_INSTR_OFFSETS
	.align		4
        /*0028*/ 	.byte	0x04, 0x1c
        /*002a*/ 	.short	(.L_106 - .L_105)


	//   ....[0]....
.L_105:
        /*002c*/ 	.word	0x00000010


	//----- nvinfo : EIATTR_MAX_THREADS
	.align		4
.L_106:
        /*0030*/ 	.byte	0x04, 0x05
        /*0032*/ 	.short	(.L_108 - .L_107)
.L_107:
        /*0034*/ 	.word	0x00000080
        /*0038*/ 	.word	0x00000001
        /*003c*/ 	.word	0x00000001


	//----- nvinfo : EIATTR_CBANK_PARAM_SIZE
	.align		4
.L_108:
        /*0040*/ 	.byte	0x03, 0x19
        /*0042*/ 	.short	0x0418


	//----- nvinfo : EIATTR_PARAM_CBANK
	.align		4
        /*0044*/ 	.byte	0x04, 0x0a
        /*0046*/ 	.short	(.L_110 - .L_109)
	.align		4
.L_109:
        /*0048*/ 	.word	index@(.nv.constant0._ZN7cutlass13device_kernelIN5flash19enable_sm80_to_sm89INS1_16FlashAttnFwdSm80INS1_25CollectiveMainloopFwdSm80ILi4ELi1ELb0EN4cute5tupleIJNS5_1CILi128EEENS7_ILi48EEENS7_ILi96EEEEEELi96ENS_6half_tEfNS_4arch4Sm80ELb0ELb1ELb0ELb0ELb1ELb0ELb1ELb0EEENS1_21CollectiveEpilogueFwdINS6_IJS8_SA_S9_EEENS6_IJNS7_ILi1EEESI_SI_EEESC_SE_Li128ELb0ELb1ELb0ELb0EEENS1_19SingleTileSchedulerILb0ELb0ELb1ELi128EEEEEEEEEvNT_6ParamsE)
        /*004c*/ 	.short	0x0380
        /*004e*/ 	.short	0x0418


	//----- nvinfo : EIATTR_SW_WAR
	.align		4
.L_110:
        /*0050*/ 	.byte	0x04, 0x36
        /*0052*/ 	.short	(.L_112 - .L_111)
.L_111:
        /*0054*/ 	.word	0x00000008
.L_112:


//--------------------- .nv.info._ZN7cutlass13device_kernelIN5flash19enable_sm80_to_sm89INS1_16FlashAttnFwdSm80INS1_25CollectiveMainloopFwdSm80ILi4ELi1ELb0EN4cute5tupleIJNS5_1CILi128EEENS7_ILi48EEENS7_ILi96EEEEEELi96ENS_6half_tEfNS_4arch4Sm80ELb0ELb1ELb0ELb1ELb1ELb0ELb1ELb0EEENS1_21CollectiveEpilogueFwdINS6_IJS8_SA_S9_EEENS6_IJNS7_ILi1EEESI_SI_EEESC_SE_Li128ELb1ELb1ELb0ELb0EEENS1_19SingleTileSchedulerILb1ELb0ELb1ELi128EEEEEEEEEvNT_6ParamsE --------------------------
	.section	.nv.info._ZN7cutlass13device_kernelIN5flash19enable_sm80_to_sm89INS1_16FlashAttnFwdSm80INS1_25CollectiveMainloopFwdSm80ILi4ELi1ELb0EN4cute5tupleIJNS5_1CILi128EEENS7_ILi48EEENS7_ILi96EEEEEELi96ENS_6half_tEfNS_4arch4Sm80ELb0ELb1ELb0ELb1ELb1ELb0ELb1ELb0EEENS1_21CollectiveEpilogueFwdINS6_IJS8_SA_S9_EEENS6_IJNS7_ILi1EEESI_SI_EEESC_SE_Li128ELb1ELb1ELb0ELb0EEENS1_19SingleTileSchedulerILb1ELb0ELb1ELi128EEEEEEEEEvNT_6ParamsE,"",@"SHT_CUDA_INFO"
	.sectionflags	@""
	.align	4


	//----- nvinfo : EIATTR_CUDA_API_VERSION
	.align		4
        /*0000*/ 	.byte	0x04, 0x37
        /*0002*/ 	.short	(.L_114 - .L_113)
.L_113:
        /*0004*/ 	.word	0x00000082


	//----- nvinfo : EIATTR_KPARAM_INFO
	.align		4
.L_114:
        /*0008*/ 	.byte	0x04, 0x17
        /*000a*/ 	.short	(.L_116 - .L_115)
.L_115:
        /*000c*/ 	.word	0x00000000
        /*0010*/ 	.short	0x0000
        /*0012*/ 	.short	0x0000
        /*0014*/ 	.byte	0x00, 0xf0, 0x61, 0x10


	//----- nvinfo : EIATTR_SPARSE_MMA_MASK
	.align		4
.L_116:
        /*0018*/ 	.byte	0x03, 0x50
        /*001a*/ 	.short	0x0000


	//----- nvinfo : EIATTR_MAXREG_COUNT
	.align		4
        /*001c*/ 	.byte	0x03, 0x1b
        /*001e*/ 	.short	0x00ff


	//----- nvinfo : EIATTR_MERCURY_ISA_VERSION
	.align		4
        /*0020*/ 	.byte	0x03, 0x5f
        /*0022*/ 	.short	0x0101


	//----- nvinfo : EIATTR_VRC_CTA_INIT_COUNT
	.align		4
        /*0024*/ 	.byte	0x02, 0x4a
	.zero		1
	.zero		1


	//----- nvinfo : EIATTR_EXIT_INSTR_OFFSETS
	.align		4
        /*0028*/ 	.byte	0x04, 0x1c
        /*002a*/ 	.short	(.L_118 - .L_117)


	//   ....[0]....
.L_117:
        /*002c*/ 	.word	0x00000010


	//----- nvinfo : EIATTR_MAX_THREADS
	.align		4
.L_118:
        /*0030*/ 	.byte	0x04, 0x05
        /*0032*/ 	.short	(.L_120 - .L_119)
.L_119:
        /*0034*/ 	.word	0x00000080
        /*0038*/ 	.word	0x00000001
        /*003c*/ 	.word	0x00000001


	//----- nvinfo : EIATTR_CBANK_PARAM_SIZE
	.align		4
.L_120:
        /*0040*/ 	.byte	0x03, 0x19
        /*0042*/ 	.short	0x0418


	//----- nvinfo : EIATTR_PARAM_CBANK
	.align		4
        /*0044*/ 	.byte	0x04, 0x0a
        /*0046*/ 	.short	(.L_122 - .L_121)
	.align		4
.L_121:
        /*0048*/ 	.word	index@(.nv.constant0._ZN7cutlass13device_kernelIN5flash19enable_sm80_to_sm89INS1_16FlashAttnFwdSm80INS1_25CollectiveMainloopFwdSm80ILi4ELi1ELb0EN4cute5tupleIJNS5_1CILi128EEENS7_ILi48EEENS7_ILi96EEEEEELi96ENS_6half_tEfNS_4arch4Sm80ELb0ELb1ELb0ELb1ELb1ELb0ELb1ELb0EEENS1_21CollectiveEpilogueFwdINS6_IJS8_SA_S9_EEENS6_IJNS7_ILi1EEESI_SI_EEESC_SE_Li128ELb1ELb1ELb0ELb0EEENS1_19SingleTileSchedulerILb1ELb0ELb1ELi128EEEEEEEEEvNT_6ParamsE)
        /*004c*/ 	.short	0x0380
        /*004e*/ 	.short	0x0418


	//----- nvinfo : EIATTR_SW_WAR
	.align		4
.L_122:
        /*0050*/ 	.byte	0x04, 0x36
        /*0052*/ 	.short	(.L_124 - .L_123)
.L_123:
        /*0054*/ 	.word	0x00000008
.L_124:


//--------------------- .nv.info._ZN7cutlass13device_kernelIN5flash19enable_sm80_to_sm89INS1_16FlashAttnFwdSm80INS1_25CollectiveMainloopFwdSm80ILi4ELi1ELb0EN4cute5tupleIJNS5_1CILi128EEENS7_ILi48EEENS7_ILi96EEEEEELi96ENS_6half_tEfNS_4arch4Sm80ELb0ELb1ELb0ELb1ELb1ELb1ELb1ELb0EEENS1_21CollectiveEpilogueFwdINS6_IJS8_SA_S9_EEENS6_IJNS7_ILi1EEESI_SI_EEESC_SE_Li128ELb1ELb1ELb0ELb0EEENS1_19SingleTileSchedulerILb1ELb0ELb1ELi128EEEEEEEEEvNT_6ParamsE --------------------------
	.section	.nv.info._ZN7cutlass13device_kernelIN5flash19enable_sm80_to_sm89INS1_16FlashAttnFwdSm80INS1_25CollectiveMainloopFwdSm80ILi4ELi1ELb0EN4cute5tupleIJNS5_1CILi128EEENS7_ILi48EEENS7_ILi96EEEEEELi96ENS_6half_tEfNS_4arch4Sm80ELb0ELb1ELb0ELb1ELb1ELb1ELb1ELb0EEENS1_21CollectiveEpilogueFwdINS6_IJS8_SA_S9_EEENS6_IJNS7_ILi1EEESI_SI_EEESC_SE_Li128ELb1ELb1ELb0ELb0EEENS1_19SingleTileSchedulerILb1ELb0ELb1ELi128EEEEEEEEEvNT_6ParamsE,"",@"SHT_CUDA_INFO"
	.sectionflags	@""
	.align	4


	//----- nvinfo : EIATTR_CUDA_API_VERSION
	.align		4
        /*0000*/ 	.byte	0x04, 0x37
        /*0002*/ 	.short	(.L_126 - .L_125)
.L_125:
        /*0004*/ 	.word	0x00000082


	//----- nvinfo : EIATTR_KPARAM_INFO
	.align		4
.L_126:
        /*0008*/ 	.byte	0x04, 0x17
        /*000a*/ 	.short	(.L_128 - .L_127)
.L_127:
        /*000c*/ 	.word	0x00000000
        /*0010*/ 	.short	0x0000
        /*0012*/ 	.short	0x0000
        /*0014*/ 	.byte	0x00, 0xf0, 0x61, 0x10


	//----- nvinfo : EIATTR_SPARSE_MMA_MASK
	.align		4
.L_128:
        /*0018*/ 	.byte	0x03, 0x50
        /*001a*/ 	.short	0x0000


	//----- nvinfo : EIATTR_MAXREG_COUNT
	.align		4
        /*001c*/ 	.byte	0x03, 0x1b
        /*001e*/ 	.short	0x00ff


	//----- nvinfo : EIATTR_MERCURY_ISA_VERSION
	.align		4
        /*0020*/ 	.byte	0x03, 0x5f
        /*0022*/ 	.short	0x0101


	//----- nvinfo : EIATTR_VRC_CTA_INIT_COUNT
	.align		4
        /*0024*/ 	.byte	0x02, 0x4a
	.zero		1
	.zero		1


	//----- nvinfo : EIATTR_EXIT_INSTR_OFFSETS
	.align		4
        /*0028*/ 	.byte	0x04, 0x1c
        /*002a*/ 	.short	(.L_130 - .L_129)


	//   ....[0]....
.L_129:
        /*002c*/ 	.word	0x00000010


	//----- nvinfo : EIATTR_MAX_THREADS
	.align		4
.L_130:
        /*0030*/ 	.byte	0x04, 0x05
        /*0032*/ 	.short	(.L_132 - .L_131)
.L_131:
        /*0034*/ 	.word	0x00000080
        /*0038*/ 	.word	0x00000001
        /*003c*/ 	.word	0x00000001


	//----- nvinfo : EIATTR_CBANK_PARAM_SIZE
	.align		4
.L_132:
        /*0040*/ 	.byte	0x03, 0x19
        /*0042*/ 	.short	0x0418


	//----- nvinfo : EIATTR_PARAM_CBANK
	.align		4
        /*0044*/ 	.byte	0x04, 0x0a
        /*0046*/ 	.short	(.L_134 - .L_133)
	.align		4
.L_133:
        /*0048*/ 	.word	index@(.nv.constant0._ZN7cutlass13device_kernelIN5flash19enable_sm80_to_sm89INS1_16FlashAttnFwdSm80INS1_25CollectiveMainloopFwdSm80ILi4ELi1ELb0EN4cute5tupleIJNS5_1CILi128EEENS7_ILi48EEENS7_ILi96EEEEEELi96ENS_6half_tEfNS_4arch4Sm80ELb0ELb1ELb0ELb1ELb1ELb1ELb1ELb0EEENS1_21CollectiveEpilogueFwdINS6_IJS8_SA_S9_EEENS6_IJNS7_ILi1EEESI_SI_EEESC_SE_Li128ELb1ELb1ELb0ELb0EEENS1_19SingleTileSchedulerILb1ELb0ELb1ELi128EEEEEEEEEvNT_6ParamsE)
        /*004c*/ 	.short	0x0380
        /*004e*/ 	.short	0x0418


	//----- nvinfo : EIATTR_SW_WAR
	.align		4
.L_134:
        /*0050*/ 	.byte	0x04, 0x36
        /*0052*/ 	.short	(.L_136 - .L_135)
.L_135:
        /*0054*/ 	.word	0x00000008
.L_136:


//--------------------- .nv.info._ZN7cutlass13device_kernelIN5flash19enable_sm80_to_sm89INS1_16FlashAttnFwdSm80INS1_25CollectiveMainloopFwdSm80ILi4ELi1ELb0EN4cute5tupleIJNS5_1CILi128EEENS7_ILi64EEENS7_ILi96EEEEEELi96ENS_6half_tEfNS_4arch4Sm80ELb1ELb0ELb0ELb0ELb1ELb0ELb1ELb0EEENS1_21CollectiveEpilogueFwdINS6_IJS8_SA_S9_EEENS6_IJNS7_ILi1EEESI_SI_EEESC_SE_Li128ELb0ELb1ELb0ELb0EEENS1_30DynamicPersistentTileSchedulerILi128ELi128ELb0ELb1ELb0EEEEEEEEEvNT_6ParamsE --------------------------
	.section	.nv.info._ZN7cutlass13device_kernelIN5flash19enable_sm80_to_sm89INS1_16FlashAttnFwdSm80INS1_25CollectiveMainloopFwdSm80ILi4ELi1ELb0EN4cute5tupleIJNS5_1CILi128EEENS7_ILi64EEENS7_ILi96EEEEEELi96ENS_6half_tEfNS_4arch4Sm80ELb1ELb0ELb0ELb0ELb1ELb0ELb1ELb0EEENS1_21CollectiveEpilogueFwdINS6_IJS8_SA_S9_EEENS6_IJNS7_ILi1EEESI_SI_EEESC_SE_Li128ELb0ELb1ELb0ELb0EEENS1_30DynamicPersistentTileSchedulerILi128ELi128ELb0ELb1ELb0EEEEEEEEEvNT_6ParamsE,"",@"SHT_CUDA_INFO"
	.sectionflags	@""
	.align	4


	//----- nvinfo : EIATTR_CUDA_API_VERSION
	.align		4
        /*0000*/ 	.byte	0x04, 0x37
        /*0002*/ 	.short	(.L_138 - .L_137)
.L_137:
        /*0004*/ 	.word	0x00000082


	//----- nvinfo : EIATTR_KPARAM_INFO
	.align		4
.L_138:
        /*0008*/ 	.byte	0x04, 0x17
        /*000a*/ 	.short	(.L_140 - .L_139)
.L_139:
        /*000c*/ 	.word	0x00000000
        /*0010*/ 	.short	0x0000
        /*0012*/ 	.short	0x0000
        /*0014*/ 	.byte	0x00, 0xf0, 0xa1, 0x10


	//----- nvinfo : EIATTR_SPARSE_MMA_MASK
	.align		4
.L_140:
        /*0018*/ 	.byte	0x03, 0x50
        /*001a*/ 	.short	0x0000


	//----- nvinfo : EIATTR_MAXREG_COUNT
	.align		4
        /*001c*/ 	.byte	0x03, 0x1b
        /*001e*/ 	.short	0x00ff


	//----- nvinfo : EIATTR_MERCURY_ISA_VERSION
	.align		4
        /*0020*/ 	.byte	0x03, 0x5f
        /*0022*/ 	.short	0x0101


	//----- nvinfo : EIATTR_VRC_CTA_INIT_COUNT
	.align		4
        /*0024*/ 	.byte	0x02, 0x4a
	.zero		1
	.zero		1


	//----- nvinfo : EIATTR_EXIT_INSTR_OFFSETS
	.align		4
        /*0028*/ 	.byte	0x04, 0x1c
        /*002a*/ 	.short	(.L_142 - .L_141)


	//   ....[0]....
.L_141:
        /*002c*/ 	.word	0x00000010


	//----- nvinfo : EIATTR_MAX_THREADS
	.align		4
.L_142:
        /*0030*/ 	.byte	0x04, 0x05
        /*0032*/ 	.short	(.L_144 - .L_143)
.L_143:
        /*0034*/ 	.word	0x00000080
        /*0038*/ 	.word	0x00000001
        /*003c*/ 	.word	0x00000001


	//----- nvinfo : EIATTR_CBANK_PARAM_SIZE
	.align		4
.L_144:
        /*0040*/ 	.byte	0x03, 0x19
        /*0042*/ 	.short	0x0428


	//----- nvinfo : EIATTR_PARAM_CBANK
	.align		4
        /*0044*/ 	.byte	0x04, 0x0a
        /*0046*/ 	.short	(.L_146 - .L_145)
	.align		4
.L_145:
        /*0048*/ 	.word	index@(.nv.constant0._ZN7cutlass13device_kernelIN5flash19enable_sm80_to_sm89INS1_16FlashAttnFwdSm80INS1_25CollectiveMainloopFwdSm80ILi4ELi1ELb0EN4cute5tupleIJNS5_1CILi128EEENS7_ILi64EEENS7_ILi96EEEEEELi96ENS_6half_tEfNS_4arch4Sm80ELb1ELb0ELb0ELb0ELb1ELb0ELb1ELb0EEENS1_21CollectiveEpilogueFwdINS6_IJS8_SA_S9_EEENS6_IJNS7_ILi1EEESI_SI_EEESC_SE_Li128ELb0ELb1ELb0ELb0EEENS1_30DynamicPersistentTileSchedulerILi128ELi128ELb0ELb1ELb0EEEEEEEEEvNT_6ParamsE)
        /*004c*/ 	.short	0x0380
        /*004e*/ 	.short	0x0428


	//----- nvinfo : EIATTR_SW_WAR
	.align		4
.L_146:
        /*0050*/ 	.byte	0x04, 0x36
        /*0052*/ 	.short	(.L_148 - .L_147)
.L_147:
        /*0054*/ 	.word	0x00000008
.L_148:


//--------------------- .nv.info._ZN7cutlass13device_kernelIN5flash19enable_sm80_to_sm89INS1_16FlashAttnFwdSm80INS1_25CollectiveMainloopFwdSm80ILi4ELi1ELb0EN4cute5tupleIJNS5_1CILi128EEENS7_ILi64EEENS7_ILi96EEEEEELi96ENS_6half_tEfNS_4arch4Sm80ELb1ELb0ELb0ELb1ELb1ELb0ELb1ELb0EEENS1_21CollectiveEpilogueFwdINS6_IJS8_SA_S9_EEENS6_IJNS7_ILi1EEESI_SI_EEESC_SE_Li128ELb1ELb1ELb0ELb0EEENS1_19SingleTileSchedulerILb1ELb0ELb1ELi128EEEEEEEEEvNT_6ParamsE --------------------------
	.section	.nv.info._ZN7cutlass13device_kernelIN5flash19enable_sm80_to_sm89INS1_16FlashAttnFwdSm80INS1_25CollectiveMainloopFwdSm80ILi4ELi1ELb0EN4cute5tupleIJNS5_1CILi128EEENS7_ILi64EEENS7_ILi96EEEEEELi96ENS_6half_tEfNS_4arch4Sm80ELb1ELb0ELb0ELb1ELb1ELb0ELb1ELb0EEENS1_21CollectiveEpilogueFwdINS6_IJS8_SA_S9_EEENS6_IJNS7_ILi1EEESI_SI_EEESC_SE_Li128ELb1ELb1ELb0ELb0EEENS1_19SingleTileSchedulerILb1ELb0ELb1ELi128EEEEEEEEEvNT_6ParamsE,"",@"SHT_CUDA_INFO"
	.sectionflags	@""
	.align	4


	//----- nvinfo : EIATTR_CUDA_API_VERSION
	.align		4
        /*0000*/ 	.byte	0x04, 0x37
        /*0002*/ 	.short	(.L_150 - .L_149)
.L_149:
        /*0004*/ 	.word	0x00000082


	//----- nvinfo : EIATTR_KPARAM_INFO
	.align		4
.L_150:
        /*0008*/ 	.byte	0x04, 0x17
        /*000a*/ 	.short	(.L_152 - .L_151)
.L_151:
        /*000c*/ 	.word	0x00000000
        /*0010*/ 	.short	0x0000
        /*0012*/ 	.short	0x0000
        /*0014*/ 	.byte	0x00, 0xf0, 0x61, 0x10


	//----- nvinfo : EIATTR_SPARSE_MMA_MASK
	.align		4
.L_152:
        /*0018*/ 	.byte	0x03, 0x50
        /*001a*/ 	.short	0x0000


	//----- nvinfo : EIATTR_MAXREG_COUNT
	.align		4
        /*001c*/ 	.byte	0x03, 0x1b
        /*001e*/ 	.short	0x00ff


	//----- nvinfo : EIATTR_MERCURY_ISA_VERSION
	.align		4
        /*0020*/ 	.byte	0x03, 0x5f
        /*0022*/ 	.short	0x0101


	//----- nvinfo : EIATTR_VRC_CTA_INIT_COUNT
	.align		4
        /*0024*/ 	.byte	0x02, 0x4a
	.zero		1
	.zero		1


	//----- nvinfo : EIATTR_EXIT_INSTR_OFFSETS
	.align		4
        /*0028*/ 	.byte	0x04, 0x1c
        /*002a*/ 	.short	(.L_154 - .L_153)


	//   ....[0]....
.L_153:
        /*002c*/ 	.word	0x00000010


	//----- nvinfo : EIATTR_MAX_THREADS
	.align		4
.L_154:
        /*0030*/ 	.byte	0x04, 0x05
        /*0032*/ 	.short	(.L_156 - .L_155)
.L_155:
        /*0034*/ 	.word	0x00000080
        /*0038*/ 	.word	0x00000001
        /*003c*/ 	.word	0x00000001


	//----- nvinfo : EIATTR_CBANK_PARAM_SIZE
	.align		4
.L_156:
        /*0040*/ 	.byte	0x03, 0x19
        /*0042*/ 	.short	0x0418


	//----- nvinfo : EIATTR_PARAM_CBANK
	.align		4
        /*0044*/ 	.byte	0x04, 0x0a
        /*0046*/ 	.short	(.L_158 - .L_157)
	.align		4
.L_157:
        /*0048*/ 	.word	index@(.nv.constant0._ZN7cutlass13device_kernelIN5flash19enable_sm80_to_sm89INS1_16FlashAttnFwdSm80INS1_25CollectiveMainloopFwdSm80ILi4ELi1ELb0EN4cute5tupleIJNS5_1CILi128EEENS7_ILi64EEENS7_ILi96EEEEEELi96ENS_6half_tEfNS_4arch4Sm80ELb1ELb0ELb0ELb1ELb1ELb0ELb1ELb0EEENS1_21CollectiveEpilogueFwdINS6_IJS8_SA_S9_EEENS6_IJNS7_ILi1EEESI_SI_EEESC_SE_Li128ELb1ELb1ELb0ELb0EEENS1_19SingleTileSchedulerILb1ELb0ELb1ELi128EEEEEEEEEvNT_6ParamsE)
        /*004c*/ 	.short	0x0380
        /*004e*/ 	.short	0x0418


	//----- nvinfo : EIATTR_SW_WAR
	.align		4
.L_158:
        /*0050*/ 	.byte	0x04, 0x36
        /*0052*/ 	.short	(.L_160 - .L_159)
.L_159:
        /*0054*/ 	.word	0x00000008
.L_160:


//--------------------- .nv.info._ZN7cutlass13device_kernelIN5flash19enable_sm80_to_sm89INS1_16FlashAttnFwdSm80INS1_25CollectiveMainloopFwdSm80ILi4ELi1ELb0EN4cute5tupleIJNS5_1CILi128EEENS7_ILi64EEENS7_ILi96EEEEEELi96ENS_6half_tEfNS_4arch4Sm80ELb1ELb0ELb0ELb1ELb1ELb1ELb1ELb0EEENS1_21CollectiveEpilogueFwdINS6_IJS8_SA_S9_EEENS6_IJNS7_ILi1EEESI_SI_EEESC_SE_Li128ELb1ELb1ELb0ELb0EEENS1_19SingleTileSchedulerILb1ELb0ELb1ELi128EEEEEEEEEvNT_6ParamsE --------------------------
	.section	.nv.info._ZN7cutlass13device_kernelIN5flash19enable_sm80_to_sm89INS1_16FlashAttnFwdSm80INS1_25CollectiveMainloopFwdSm80ILi4ELi1ELb0EN4cute5tupleIJNS5_1CILi128EEENS7_ILi64EEENS7_ILi96EEEEEELi96ENS_6half_tEfNS_4arch4Sm80ELb1ELb0ELb0ELb1ELb1ELb1ELb1ELb0EEENS1_21CollectiveEpilogueFwdINS6_IJS8_SA_S9_EEENS6_IJNS7_ILi1EEESI_SI_EEESC_SE_Li128ELb1ELb1ELb0ELb0EEENS1_19SingleTileSchedulerILb1ELb0ELb1ELi128EEEEEEEEEvNT_6ParamsE,"",@"SHT_CUDA_INFO"
	.sectionflags	@""
	.align	4


	//----- nvinfo : EIATTR_CUDA_API_VERSION
	.align		4
        /*0000*/ 	.byte	0x04, 0x37
        /*0002*/ 	.short	(.L_162 - .L_161)
.L_161:
        /*0004*/ 	.word	0x00000082


	//----- nvinfo : EIATTR_KPARAM_INFO
	.align		4
.L_162:
        /*0008*/ 	.byte	0x04, 0x17
        /*000a*/ 	.short	(.L_164 - .L_163)
.L_163:
        /*000c*/ 	.word	0x00000000
        /*0010*/ 	.short	0x0000
        /*0012*/ 	.short	0x0000
        /*0014*/ 	.byte	0x00, 0xf0, 0x61, 0x10


	//----- nvinfo : EIATTR_SPARSE_MMA_MASK
	.align		4
.L_164:
        /*0018*/ 	.byte	0x03, 0x50
        /*001a*/ 	.short	0x0000


	//----- nvinfo : EIATTR_MAXREG_COUNT
	.align		4
        /*001c*/ 	.byte	0x03, 0x1b
        /*001e*/ 	.short	0x00ff


	//----- nvinfo : EIATTR_MERCURY_ISA_VERSION
	.align		4
        /*0020*/ 	.byte	0x03, 0x5f
        /*0022*/ 	.short	0x0101


	//----- nvinfo : EIATTR_VRC_CTA_INIT_COUNT
	.align		4
        /*0024*/ 	.byte	0x02, 0x4a
	.zero		1
	.zero		1


	//----- nvinfo : EIATTR_EXIT_INSTR_OFFSETS
	.align		4
        /*0028*/ 	.byte	0x04, 0x1c
        /*002a*/ 	.short	(.L_166 - .L_165)


	//   ....[0]....
.L_165:
        /*002c*/ 	.word	0x00000010


	//----- nvinfo : EIATTR_MAX_THREADS
	.align		4
.L_166:
        /*0030*/ 	.byte	0x04, 0x05
        /*0032*/ 	.short	(.L_168 - .L_167)
.L_167:
        /*0034*/ 	.word	0x00000080
        /*0038*/ 	.word	0x00000001
        /*003c*/ 	.word	0x00000001


	//----- nvinfo : EIATTR_CBANK_PARAM_SIZE
	.align		4
.L_168:
        /*0040*/ 	.byte	0x03, 0x19
        /*0042*/ 	.short	0x0418


	//----- nvinfo : EIATTR_PARAM_CBANK
	.align		4
        /*0044*/ 	.byte	0x04, 0x0a
        /*0046*/ 	.short	(.L_170 - .L_169)
	.align		4
.L_169:
        /*0048*/ 	.word	index@(.nv.constant0._ZN7cutlass13device_kernelIN5flash19enable_sm80_to_sm89INS1_16FlashAttnFwdSm80INS1_25CollectiveMainloopFwdSm80ILi4ELi1ELb0EN4cute5tupleIJNS5_1CILi128EEENS7_ILi64EEENS7_ILi96EEEEEELi96ENS_6half_tEfNS_4arch4Sm80ELb1ELb0ELb0ELb1ELb1ELb1ELb1ELb0EEENS1_21CollectiveEpilogueFwdINS6_IJS8_SA_S9_EEENS6_IJNS7_ILi1EEESI_SI_EEESC_SE_Li128ELb1ELb1ELb0ELb0EEENS1_19SingleTileSchedulerILb1ELb0ELb1ELi128EEEEEEEEEvNT_6ParamsE)
        /*004c*/ 	.short	0x0380
        /*004e*/ 	.short	0x0418


	//----- nvinfo : EIATTR_SW_WAR
	.align		4
.L_170:
        /*0050*/ 	.byte	0x04, 0x36
        /*0052*/ 	.short	(.L_172 - .L_171)
.L_171:
        /*0054*/ 	.word	0x00000008
.L_172:


//--------------------- .nv.callgraph             --------------------------
	.section	.nv.callgraph,"",@"SHT_CUDA_CALLGRAPH"
	.align	4
	.sectionentsize	8
	.align		4
        /*0000*/ 	.word	0x00000000
	.align		4
        /*0004*/ 	.word	0xffffffff
	.align		4
        /*0008*/ 	.word	0x00000000
	.align		4
        /*000c*/ 	.word	0xfffffffe
	.align		4
        /*0010*/ 	.word	0x00000000
	.align		4
        /*0014*/ 	.word	0xfffffffd
	.align		4
        /*0018*/ 	.word	0x00000000
	.align		4
        /*001c*/ 	.word	0xfffffffc


//--------------------- .nv.constant4             --------------------------
	.section	.nv.constant4,"a",@progbits
	.align	8
	.align		8
.nv.constant4:
        /*0000*/ 	.dword	_ZN71_INTERNAL_e3d9369f_35_flash_fwd_hdim96_fp16_paged_sm80_cu_f3e6f9ee_37794cuda3std3__45__cpo5beginE
	.align		8
        /*0008*/ 	.dword	_ZN71_INTERNAL_e3d9369f_35_flash_fwd_hdim96_fp16_paged_sm80_cu_f3e6f9ee_37794cuda3std3__45__cpo3endE
	.align		8
        /*0010*/ 	.dword	_ZN71_INTERNAL_e3d9369f_35_flash_fwd_hdim96_fp16_paged_sm80_cu_f3e6f9ee_37794cuda3std3__45__cpo6cbeginE
	.align		8
        /*0018*/ 	.dword	_ZN71_INTERNAL_e3d9369f_35_flash_fwd_hdim96_fp16_paged_sm80_cu_f3e6f9ee_37794cuda3std3__45__cpo4cendE
	.align		8
        /*0020*/ 	.dword	_ZN71_INTERNAL_e3d9369f_35_flash_fwd_hdim96_fp16_paged_sm80_cu_f3e6f9ee_37794cuda3std3__473_GLOBAL__N__e3d9369f_35_flash_fwd_hdim96_fp16_paged_sm80_cu_f3e6f9ee_37796ignoreE
	.align		8
        /*0028*/ 	.dword	_ZN71_INTERNAL_e3d9369f_35_flash_fwd_hdim96_fp16_paged_sm80_cu_f3e6f9ee_37794cuda3std3__419piecewise_constructE
	.align		8
        /*0030*/ 	.dword	_ZN71_INTERNAL_e3d9369f_35_flash_fwd_hdim96_fp16_paged_sm80_cu_f3e6f9ee_37794cuda3std3__48in_placeE
	.align		8
        /*0038*/ 	.dword	_ZN71_INTERNAL_e3d9369f_35_flash_fwd_hdim96_fp16_paged_sm80_cu_f3e6f9ee_37794cuda3std6ranges3__45__cpo4swapE
	.align		8
        /*0040*/ 	.dword	_ZN71_INTERNAL_e3d9369f_35_flash_fwd_hdim96_fp16_paged_sm80_cu_f3e6f9ee_37794cuda3std6ranges3__45__cpo9iter_moveE
	.align		8
        /*0048*/ 	.dword	_ZN71_INTERNAL_e3d9369f_35_flash_fwd_hdim96_fp16_paged_sm80_cu_f3e6f9ee_37794cute7productE
	.align		8
        /*0050*/ 	.dword	_ZN71_INTERNAL_e3d9369f_35_flash_fwd_hdim96_fp16_paged_sm80_cu_f3e6f9ee_37794cute1_E


//--------------------- .text._ZN7cutlass13device_kernelIN5flash19enable_sm80_to_sm89INS1_16FlashAttnFwdSm80INS1_25CollectiveMainloopFwdSm80ILi4ELi1ELb0EN4cute5tupleIJNS5_1CILi128EEENS7_ILi64EEENS7_ILi96EEEEEELi96ENS_6half_tEfNS_4arch4Sm80ELb0ELb0ELb0ELb0ELb1ELb0ELb1ELb0EEENS1_21CollectiveEpilogueFwdINS6_IJS8_SA_S9_EEENS6_IJNS7_ILi1EEESI_SI_EEESC_SE_Li128ELb0ELb1ELb0ELb0EEENS1_19SingleTileSchedulerILb0ELb0ELb1ELi128EEEEEEEEEvNT_6ParamsE --------------------------
	.section	.text._ZN7cutlass13device_kernelIN5flash19enable_sm80_to_sm89INS1_16FlashAttnFwdSm80INS1_25CollectiveMainloopFwdSm80ILi4ELi1ELb0EN4cute5tupleIJNS5_1CILi128EEENS7_ILi64EEENS7_ILi96EEEEEELi96ENS_6half_tEfNS_4arch4Sm80ELb0ELb0ELb0ELb0ELb1ELb0ELb1ELb0EEENS1_21CollectiveEpilogueFwdINS6_IJS8_SA_S9_EEENS6_IJNS7_ILi1EEESI_SI_EEESC_SE_Li128ELb0ELb1ELb0ELb0EEENS1_19SingleTileSchedulerILb0ELb0ELb1ELi128EEEEEEEEEvNT_6ParamsE,"ax",@progbits
	.align	128
.text._ZN7cutlass13device_kernelIN5flash19enable_sm80_to_sm89INS1_16FlashAttnFwdSm80INS1_25CollectiveMainloopFwdSm80ILi4ELi1ELb0EN4cute5tupleIJNS5_1CILi128EEENS7_ILi64EEENS7_ILi96EEEEEELi96ENS_6half_tEfNS_4arch4Sm80ELb0ELb0ELb0ELb0ELb1ELb0ELb1ELb0EEENS1_21CollectiveEpilogueFwdINS6_IJS8_SA_S9_EEENS6_IJNS7_ILi1EEESI_SI_EEESC_SE_Li128ELb0ELb1ELb0ELb0EEENS1_19SingleTileSchedulerILb0ELb0ELb1ELi128EEEEEEEEEvNT_6ParamsE:
        .type           _ZN7cutlass13device_kernelIN5flash19enable_sm80_to_sm89INS1_16FlashAttnFwdSm80INS1_25CollectiveMainloopFwdSm80ILi4ELi1ELb0EN4cute5tupleIJNS5_1CILi128EEENS7_ILi64EEENS7_ILi96EEEEEELi96ENS_6half_tEfNS_4arch4Sm80ELb0ELb0ELb0ELb0ELb1ELb0ELb1ELb0EEENS1_21CollectiveEpilogueFwdINS6_IJS8_SA_S9_EEENS6_IJNS7_ILi1EEESI_SI_EEESC_SE_Li128ELb0ELb1ELb0ELb0EEENS1_19SingleTileSchedulerILb0ELb0ELb1ELi128EEEEEEEEEvNT_6ParamsE,@function
        .size           _ZN7cutlass13device_kernelIN5flash19enable_sm80_to_sm89INS1_16FlashAttnFwdSm80INS1_25CollectiveMainloopFwdSm80ILi4ELi1ELb0EN4cute5tupleIJNS5_1CILi128EEENS7_ILi64EEENS7_ILi96EEEEEELi96ENS_6half_tEfNS_4arch4Sm80ELb0ELb0ELb0ELb0ELb1ELb0ELb1ELb0EEENS1_21CollectiveEpilogueFwdINS6_IJS8_SA_S9_EEENS6_IJNS7_ILi1EEESI_SI_EEESC_SE_Li128ELb0ELb1ELb0ELb0EEENS1_19SingleTileSchedulerILb0ELb0ELb1ELi128EEEEEEEEEvNT_6ParamsE,(.L_x_9 - _ZN7cutlass13device_kernelIN5flash19enable_sm80_to_sm89INS1_16FlashAttnFwdSm80INS1_25CollectiveMainloopFwdSm80ILi4ELi1ELb0EN4cute5tupleIJNS5_1CILi128EEENS7_ILi64EEENS7_ILi96EEEEEELi96ENS_6half_tEfNS_4arch4Sm80ELb0ELb0ELb0ELb0ELb1ELb0ELb1ELb0EEENS1_21CollectiveEpilogueFwdINS6_IJS8_SA_S9_EEENS6_IJNS7_ILi1EEESI_SI_EEESC_SE_Li128ELb0ELb1ELb0ELb0EEENS1_19SingleTileSchedulerILb0ELb0ELb1ELi128EEEEEEEEEvNT_6ParamsE)
        .other          _ZN7cutlass13device_kernelIN5flash19enable_sm80_to_sm89INS1_16FlashAttnFwdSm80INS1_25CollectiveMainloopFwdSm80ILi4ELi1ELb0EN4cute5tupleIJNS5_1CILi128EEENS7_ILi64EEENS7_ILi96EEEEEELi96ENS_6half_tEfNS_4arch4Sm80ELb0ELb0ELb0ELb0ELb1ELb0ELb1ELb0EEENS1_21CollectiveEpilogueFwdINS6_IJS8_SA_S9_EEENS6_IJNS7_ILi1EEESI_SI_EEESC_SE_Li128ELb0ELb1ELb0ELb0EEENS1_19SingleTileSchedulerILb0ELb0ELb1ELi128EEEEEEEEEvNT_6ParamsE,@"STO_CUDA_ENTRY STV_DEFAULT"
_ZN7cutlass13device_kernelIN5flash19enable_sm80_to_sm89INS1_16FlashAttnFwdSm80INS1_25CollectiveMainloopFwdSm80ILi4ELi1ELb0EN4cute5tupleIJNS5_1CILi128EEENS7_ILi64EEENS7_ILi96EEEEEELi96ENS_6half_tEfNS_4arch4Sm80ELb0ELb0ELb0ELb0ELb1ELb0ELb1ELb0EEENS1_21CollectiveEpilogueFwdINS6_IJS8_SA_S9_EEENS6_IJNS7_ILi1EEESI_SI_EEESC_SE_Li128ELb0ELb1ELb0ELb0EEENS1_19SingleTileSchedulerILb0ELb0ELb1ELi128EEEEEEEEEvNT_6ParamsE:
[----:B------:R-:W-:Y:S01]  /*0000*/  LDC R1, c[0x0][0x37c] ;  /* 0x0000df00ff017b82 */ /* 0x000fe20000000800 */
[----:B------:R-:W-:Y:S05]  /*0010*/  EXIT ;  /* 0x000000000000794d */ /* 0x000fea0003800000 */
.L_x_0:
[----:B------:R-:W-:-:S00]  /*0020*/  BRA `(.L_x_0) ;  /* 0xfffffffc00fc7947 */ /* 0x000fc0000383ffff */
[----:B------:R-:W-:-:S00]  /*0030*/  NOP ;  /* 0x0000000000007918 */ /* 0x000fc00000000000 */
        /* <DEDUP_REMOVED lines=12> */
.L_x_9:


//--------------------- .text._ZN7cutlass13device_kernelIN5flash19enable_sm80_to_sm89INS1_16FlashAttnFwdSm80INS1_25CollectiveMainloopFwdSm80ILi4ELi1ELb0EN4cute5tupleIJNS5_1CILi128EEENS7_ILi64EEENS7_ILi96EEEEEELi96ENS_6half_tEfNS_4arch4Sm80ELb0ELb0ELb0ELb1ELb1ELb0ELb1ELb0EEENS1_21CollectiveEpilogueFwdINS6_IJS8_SA_S9_EEENS6_IJNS7_ILi1EEESI_SI_EEESC_SE_Li128ELb1ELb1ELb0ELb0EEENS1_19SingleTileSchedulerILb1ELb0ELb1ELi128EEEEEEEEEvNT_6ParamsE --------------------------
	.section	.text._ZN7cutlass13device_kernelIN5flash19enable_sm80_to_sm89INS1_16FlashAttnFwdSm80INS1_25CollectiveMainloopFwdSm80ILi4ELi1ELb0EN4cute5tupleIJNS5_1CILi128EEENS7_ILi64EEENS7_ILi96EEEEEELi96ENS_6half_tEfNS_4arch4Sm80ELb0ELb0ELb0ELb1ELb1ELb0ELb1ELb0EEENS1_21CollectiveEpilogueFwdINS6_IJS8_SA_S9_EEENS6_IJNS7_ILi1EEESI_SI_EEESC_SE_Li128ELb1ELb1ELb0ELb0EEENS1_19SingleTileSchedulerILb1ELb0ELb1ELi128EEEEEEEEEvNT_6ParamsE,"ax",@progbits
	.align	128
.text._ZN7cutlass13device_kernelIN5flash19enable_sm80_to_sm89INS1_16FlashAttnFwdSm80INS1_25CollectiveMainloopFwdSm80ILi4ELi1ELb0EN4cute5tupleIJNS5_1CILi128EEENS7_ILi64EEENS7_ILi96EEEEEELi96ENS_6half_tEfNS_4arch4Sm80ELb0ELb0ELb0ELb1ELb1ELb0ELb1ELb0EEENS1_21CollectiveEpilogueFwdINS6_IJS8_SA_S9_EEENS6_IJNS7_ILi1EEESI_SI_EEESC_SE_Li128ELb1ELb1ELb0ELb0EEENS1_19SingleTileSchedulerILb1ELb0ELb1ELi128EEEEEEEEEvNT_6ParamsE:
        .type           _ZN7cutlass13device_kernelIN5flash19enable_sm80_to_sm89INS1_16FlashAttnFwdSm80INS1_25CollectiveMainloopFwdSm80ILi4ELi1ELb0EN4cute5tupleIJNS5_1CILi128EEENS7_ILi64EEENS7_ILi96EEEEEELi96ENS_6half_tEfNS_4arch4Sm80ELb0ELb0ELb0ELb1ELb1ELb0ELb1ELb0EEENS1_21CollectiveEpilogueFwdINS6_IJS8_SA_S9_EEENS6_IJNS7_ILi1EEESI_SI_EEESC_SE_Li128ELb1ELb1ELb0ELb0EEENS1_19SingleTileSchedulerILb1ELb0ELb1ELi128EEEEEEEEEvNT_6ParamsE,@function
        .size           _ZN7cutlass13device_kernelIN5flash19enable_sm80_to_sm89INS1_16FlashAttnFwdSm80INS1_25CollectiveMainloopFwdSm80ILi4ELi1ELb0EN4cute5tupleIJNS5_1CILi128EEENS7_ILi64EEENS7_ILi96EEEEEELi96ENS_6half_tEfNS_4arch4Sm80ELb0ELb0ELb0ELb1ELb1ELb0ELb1ELb0EEENS1_21CollectiveEpilogueFwdINS6_IJS8_SA_S9_EEENS6_IJNS7_ILi1EEESI_SI_EEESC_SE_Li128ELb1ELb1ELb0ELb0EEENS1_19SingleTileSchedulerILb1ELb0ELb1ELi128EEEEEEEEEvNT_6ParamsE,(.L_x_10 - _ZN7cutlass13device_kernelIN5flash19enable_sm80_to_sm89INS1_16FlashAttnFwdSm80INS1_25CollectiveMainloopFwdSm80ILi4ELi1ELb0EN4cute5tupleIJNS5_1CILi128EEENS7_ILi64EEENS7_ILi96EEEEEELi96ENS_6half_tEfNS_4arch4Sm80ELb0ELb0ELb0ELb1ELb1ELb0ELb1ELb0EEENS1_21CollectiveEpilogueFwdINS6_IJS8_SA_S9_EEENS6_IJNS7_ILi1EEESI_SI_EEESC_SE_Li128ELb1ELb1ELb0ELb0EEENS1_19SingleTileSchedulerILb1ELb0ELb1ELi128EEEEEEEEEvNT_6ParamsE)
        .other          _ZN7cutlass13device_kernelIN5flash19enable_sm80_to_sm89INS1_16FlashAttnFwdSm80INS1_25CollectiveMainloopFwdSm80ILi4ELi1ELb0EN4cute5tupleIJNS5_1CILi128EEENS7_ILi64EEENS7_ILi96EEEEEELi96ENS_6half_tEfNS_4arch4Sm80ELb0ELb0ELb0ELb1ELb1ELb0ELb1ELb0EEENS1_21CollectiveEpilogueFwdINS6_IJS8_SA_S9_EEENS6_IJNS7_ILi1EEESI_SI_EEESC_SE_Li128ELb1ELb1ELb0ELb0EEENS1_19SingleTileSchedulerILb1ELb0ELb1ELi128EEEEEEEEEvNT_6ParamsE,@"STO_CUDA_ENTRY STV_DEFAULT"
_ZN7cutlass13device_kernelIN5flash19enable_sm80_to_sm89INS1_16FlashAttnFwdSm80INS1_25CollectiveMainloopFwdSm80ILi4ELi1ELb0EN4cute5tupleIJNS5_1CILi128EEENS7_ILi64EEENS7_ILi96EEEEEELi96ENS_6half_tEfNS_4arch4Sm80ELb0ELb0ELb0ELb1ELb1ELb0ELb1ELb0EEENS1_21CollectiveEpilogueFwdINS6_IJS8_SA_S9_EEENS6_IJNS7_ILi1EEESI_SI_EEESC_SE_Li128ELb1ELb1ELb0ELb0EEENS1_19SingleTileSchedulerILb1ELb0ELb1ELi128EEEEEEEEEvNT_6ParamsE:
[----:B------:R-:W-:Y:S01]  /*0000*/  LDC R1, c[0x0][0x37c] ;  /* 0x0000df00ff017b82 */ /* 0x000fe20000000800 */
[----:B------:R-:W-:Y:S05]  /*0010*/  EXIT ;  /* 0x000000000000794d */ /* 0x000fea0003800000 */
.L_x_1:
        /* <DEDUP_REMOVED lines=14> */
.L_x_10:


//--------------------- .text._ZN7cutlass13device_kernelIN5flash19enable_sm80_to_sm89INS1_16FlashAttnFwdSm80INS1_25CollectiveMainloopFwdSm80ILi4ELi1ELb0EN4cute5tupleIJNS5_1CILi128EEENS7_ILi64EEENS7_ILi96EEEEEELi96ENS_6half_tEfNS_4arch4Sm80ELb0ELb0ELb0ELb1ELb1ELb1ELb1ELb0EEENS1_21CollectiveEpilogueFwdINS6_IJS8_SA_S9_EEENS6_IJNS7_ILi1EEESI_SI_EEESC_SE_Li128ELb1ELb1ELb0ELb0EEENS1_19SingleTileSchedulerILb1ELb0ELb1ELi128EEEEEEEEEvNT_6ParamsE --------------------------
	.section	.text._ZN7cutlass13device_kernelIN5flash19enable_sm80_to_sm89INS1_16FlashAttnFwdSm80INS1_25CollectiveMainloopFwdSm80ILi4ELi1ELb0EN4cute5tupleIJNS5_1CILi128EEENS7_ILi64EEENS7_ILi96EEEEEELi96ENS_6half_tEfNS_4arch4Sm80ELb0ELb0ELb0ELb1ELb1ELb1ELb1ELb0EEENS1_21CollectiveEpilogueFwdINS6_IJS8_SA_S9_EEENS6_IJNS7_ILi1EEESI_SI_EEESC_SE_Li128ELb1ELb1ELb0ELb0EEENS1_19SingleTileSchedulerILb1ELb0ELb1ELi128EEEEEEEEEvNT_6ParamsE,"ax",@progbits
	.align	128
.text._ZN7cutlass13device_kernelIN5flash19enable_sm80_to_sm89INS1_16FlashAttnFwdSm80INS1_25CollectiveMainloopFwdSm80ILi4ELi1ELb0EN4cute5tupleIJNS5_1CILi128EEENS7_ILi64EEENS7_ILi96EEEEEELi96ENS_6half_tEfNS_4arch4Sm80ELb0ELb0ELb0ELb1ELb1ELb1ELb1ELb0EEENS1_21CollectiveEpilogueFwdINS6_IJS8_SA_S9_EEENS6_IJNS7_ILi1EEESI_SI_EEESC_SE_Li128ELb1ELb1ELb0ELb0EEENS1_19SingleTileSchedulerILb1ELb0ELb1ELi128EEEEEEEEEvNT_6ParamsE:
        .type           _ZN7cutlass13device_kernelIN5flash19enable_sm80_to_sm89INS1_16FlashAttnFwdSm80INS1_25CollectiveMainloopFwdSm80ILi4ELi1ELb0EN4cute5tupleIJNS5_1CILi128EEENS7_ILi64EEENS7_ILi96EEEEEELi96ENS_6half_tEfNS_4arch4Sm80ELb0ELb0ELb0ELb1ELb1ELb1ELb1ELb0EEENS1_21CollectiveEpilogueFwdINS6_IJS8_SA_S9_EEENS6_IJNS7_ILi1EEESI_SI_EEESC_SE_Li128ELb1ELb1ELb0ELb0EEENS1_19SingleTileSchedulerILb1ELb0ELb1ELi128EEEEEEEEEvNT_6ParamsE,@function
        .size           _ZN7cutlass13device_kernelIN5flash19enable_sm80_to_sm89INS1_16FlashAttnFwdSm80INS1_25CollectiveMainloopFwdSm80ILi4ELi1ELb0EN4cute5tupleIJNS5_1CILi128EEENS7_ILi64EEENS7_ILi96EEEEEELi96ENS_6half_tEfNS_4arch4Sm80ELb0ELb0ELb0ELb1ELb1ELb1ELb1ELb0EEENS1_21CollectiveEpilogueFwdINS6_IJS8_SA_S9_EEENS6_IJNS7_ILi1EEESI_SI_EEESC_SE_Li128ELb1ELb1ELb0ELb0EEENS1_19SingleTileSchedulerILb1ELb0ELb1ELi128EEEEEEEEEvNT_6ParamsE,(.L_x_11 - _ZN7cutlass13device_kernelIN5flash19enable_sm80_to_sm89INS1_16FlashAttnFwdSm80INS1_25CollectiveMainloopFwdSm80ILi4ELi1ELb0EN4cute5tupleIJNS5_1CILi128EEENS7_ILi64EEENS7_ILi96EEEEEELi96ENS_6half_tEfNS_4arch4Sm80ELb0ELb0ELb0ELb1ELb1ELb1ELb1ELb0EEENS1_21CollectiveEpilogueFwdINS6_IJS8_SA_S9_EEENS6_IJNS7_ILi1EEESI_SI_EEESC_SE_Li128ELb1ELb1ELb0ELb0EEENS1_19SingleTileSchedulerILb1ELb0ELb1ELi128EEEEEEEEEvNT_6ParamsE)
        .other          _ZN7cutlass13device_kernelIN5flash19enable_sm80_to_sm89INS1_16FlashAttnFwdSm80INS1_25CollectiveMainloopFwdSm80ILi4ELi1ELb0EN4cute5tupleIJNS5_1CILi128EEENS7_ILi64EEENS7_ILi96EEEEEELi96ENS_6half_tEfNS_4arch4Sm80ELb0ELb0ELb0ELb1ELb1ELb1ELb1ELb0EEENS1_21CollectiveEpilogueFwdINS6_IJS8_SA_S9_EEENS6_IJNS7_ILi1EEESI_SI_EEESC_SE_Li128ELb1ELb1ELb0ELb0EEENS1_19SingleTileSchedulerILb1ELb0ELb1ELi128EEEEEEEEEvNT_6ParamsE,@"STO_CUDA_ENTRY STV_DEFAULT"
_ZN7cutlass13device_kernelIN5flash19enable_sm80_to_sm89INS1_16FlashAttnFwdSm80INS1_25CollectiveMainloopFwdSm80ILi4ELi1ELb0EN4cute5tupleIJNS5_1CILi128EEENS7_ILi64EEENS7_ILi96EEEEEELi96ENS_6half_tEfNS_4arch4Sm80ELb0ELb0ELb0ELb1ELb1ELb1ELb1ELb0EEENS1_21CollectiveEpilogueFwdINS6_IJS8_SA_S9_EEENS6_IJNS7_ILi1EEESI_SI_EEESC_SE_Li128ELb1ELb1ELb0ELb0EEENS1_19SingleTileSchedulerILb1ELb0ELb1ELi128EEEEEEEEEvNT_6ParamsE:
[----:B------:R-:W-:Y:S01]  /*0000*/  LDC R1, c[0x0][0x37c] ;  /* 0x0000df00ff017b82 */ /* 0x000fe20000000800 */
[----:B------:R-:W-:Y:S05]  /*0010*/  EXIT ;  /* 0x000000000000794d */ /* 0x000fea0003800000 */
.L_x_2:
        /* <DEDUP_REMOVED lines=14> */
.L_x_11:


//--------------------- .text._ZN7cutlass13device_kernelIN5flash19enable_sm80_to_sm89INS1_16FlashAttnFwdSm80INS1_25CollectiveMainloopFwdSm80ILi4ELi1ELb0EN4cute5tupleIJNS5_1CILi128EEENS7_ILi48EEENS7_ILi96EEEEEELi96ENS_6half_tEfNS_4arch4Sm80ELb0ELb1ELb0ELb0ELb1ELb0ELb1ELb0EEENS1_21CollectiveEpilogueFwdINS6_IJS8_SA_S9_EEENS6_IJNS7_ILi1EEESI_SI_EEESC_SE_Li128ELb0ELb1ELb0ELb0EEENS1_19SingleTileSchedulerILb0ELb0ELb1ELi128EEEEEEEEEvNT_6ParamsE --------------------------
	.section	.text._ZN7cutlass13device_kernelIN5flash19enable_sm80_to_sm89INS1_16FlashAttnFwdSm80INS1_25CollectiveMainloopFwdSm80ILi4ELi1ELb0EN4cute5tupleIJNS5_1CILi128EEENS7_ILi48EEENS7_ILi96EEEEEELi96ENS_6half_tEfNS_4arch4Sm80ELb0ELb1ELb0ELb0ELb1ELb0ELb1ELb0EEENS1_21CollectiveEpilogueFwdINS6_IJS8_SA_S9_EEENS6_IJNS7_ILi1EEESI_SI_EEESC_SE_Li128ELb0ELb1ELb0ELb0EEENS1_19SingleTileSchedulerILb0ELb0ELb1ELi128EEEEEEEEEvNT_6ParamsE,"ax",@progbits
	.align	128
.text._ZN7cutlass13device_kernelIN5flash19enable_sm80_to_sm89INS1_16FlashAttnFwdSm80INS1_25CollectiveMainloopFwdSm80ILi4ELi1ELb0EN4cute5tupleIJNS5_1CILi128EEENS7_ILi48EEENS7_ILi96EEEEEELi96ENS_6half_tEfNS_4arch4Sm80ELb0ELb1ELb0ELb0ELb1ELb0ELb1ELb0EEENS1_21CollectiveEpilogueFwdINS6_IJS8_SA_S9_EEENS6_IJNS7_ILi1EEESI_SI_EEESC_SE_Li128ELb0ELb1ELb0ELb0EEENS1_19SingleTileSchedulerILb0ELb0ELb1ELi128EEEEEEEEEvNT_6ParamsE:
        .type           _ZN7cutlass13device_kernelIN5flash19enable_sm80_to_sm89INS1_16FlashAttnFwdSm80INS1_25CollectiveMainloopFwdSm80ILi4ELi1ELb0EN4cute5tupleIJNS5_1CILi128EEENS7_ILi48EEENS7_ILi96EEEEEELi96ENS_6half_tEfNS_4arch4Sm80ELb0ELb1ELb0ELb0ELb1ELb0ELb1ELb0EEENS1_21CollectiveEpilogueFwdINS6_IJS8_SA_S9_EEENS6_IJNS7_ILi1EEESI_SI_EEESC_SE_Li128ELb0ELb1ELb0ELb0EEENS1_19SingleTileSchedulerILb0ELb0ELb1ELi128EEEEEEEEEvNT_6ParamsE,@function
        .size           _ZN7cutlass13device_kernelIN5flash19enable_sm80_to_sm89INS1_16FlashAttnFwdSm80INS1_25CollectiveMainloopFwdSm80ILi4ELi1ELb0EN4cute5tupleIJNS5_1CILi128EEENS7_ILi48EEENS7_ILi96EEEEEELi96ENS_6half_tEfNS_4arch4Sm80ELb0ELb1ELb0ELb0ELb1ELb0ELb1ELb0EEENS1_21CollectiveEpilogueFwdINS6_IJS8_SA_S9_EEENS6_IJNS7_ILi1EEESI_SI_EEESC_SE_Li128ELb0ELb1ELb0ELb0EEENS1_19SingleTileSchedulerILb0ELb0ELb1ELi128EEEEEEEEEvNT_6ParamsE,(.L_x_12 - _ZN7cutlass13device_kernelIN5flash19enable_sm80_to_sm89INS1_16FlashAttnFwdSm80INS1_25CollectiveMainloopFwdSm80ILi4ELi1ELb0EN4cute5tupleIJNS5_1CILi128EEENS7_ILi48EEENS7_ILi96EEEEEELi96ENS_6half_tEfNS_4arch4Sm80ELb0ELb1ELb0ELb0ELb1ELb0ELb1ELb0EEENS1_21CollectiveEpilogueFwdINS6_IJS8_SA_S9_EEENS6_IJNS7_ILi1EEESI_SI_EEESC_SE_Li128ELb0ELb1ELb0ELb0EEENS1_19SingleTileSchedulerILb0ELb0ELb1ELi128EEEEEEEEEvNT_6ParamsE)
        .other          _ZN7cutlass13device_kernelIN5flash19enable_sm80_to_sm89INS1_16FlashAttnFwdSm80INS1_25CollectiveMainloopFwdSm80ILi4ELi1ELb0EN4cute5tupleIJNS5_1CILi128EEENS7_ILi48EEENS7_ILi96EEEEEELi96ENS_6half_tEfNS_4arch4Sm80ELb0ELb1ELb0ELb0ELb1ELb0ELb1ELb0EEENS1_21CollectiveEpilogueFwdINS6_IJS8_SA_S9_EEENS6_IJNS7_ILi1EEESI_SI_EEESC_SE_Li128ELb0ELb1ELb0ELb0EEENS1_19SingleTileSchedulerILb0ELb0ELb1ELi128EEEEEEEEEvNT_6ParamsE,@"STO_CUDA_ENTRY STV_DEFAULT"
_ZN7cutlass13device_kernelIN5flash19enable_sm80_to_sm89INS1_16FlashAttnFwdSm80INS1_25CollectiveMainloopFwdSm80ILi4ELi1ELb0EN4cute5tupleIJNS5_1CILi128EEENS7_ILi48EEENS7_ILi96EEEEEELi96ENS_6half_tEfNS_4arch4Sm80ELb0ELb1ELb0ELb0ELb1ELb0ELb1ELb0EEENS1_21CollectiveEpilogueFwdINS6_IJS8_SA_S9_EEENS6_IJNS7_ILi1EEESI_SI_EEESC_SE_Li128ELb0ELb1ELb0ELb0EEENS1_19SingleTileSchedulerILb0ELb0ELb1ELi128EEEEEEEEEvNT_6ParamsE:
[----:B------:R-:W-:Y:S01]  /*0000*/  LDC R1, c[0x0][0x37c] ;  /* 0x0000df00ff017b82 */ /* 0x000fe20000000800 */
[----:B------:R-:W-:Y:S05]  /*0010*/  EXIT ;  /* 0x000000000000794d */ /* 0x000fea0003800000 */
.L_x_3:
        /* <DEDUP_REMOVED lines=14> */
.L_x_12:


//--------------------- .text._ZN7cutlass13device_kernelIN5flash19enable_sm80_to_sm89INS1_16FlashAttnFwdSm80INS1_25CollectiveMainloopFwdSm80ILi4ELi1ELb0EN4cute5tupleIJNS5_1CILi128EEENS7_ILi48EEENS7_ILi96EEEEEELi96ENS_6half_tEfNS_4arch4Sm80ELb0ELb1ELb0ELb1ELb1ELb0ELb1ELb0EEENS1_21CollectiveEpilogueFwdINS6_IJS8_SA_S9_EEENS6_IJNS7_ILi1EEESI_SI_EEESC_SE_Li128ELb1ELb1ELb0ELb0EEENS1_19SingleTileSchedulerILb1ELb0ELb1ELi128EEEEEEEEEvNT_6ParamsE --------------------------
	.section	.text._ZN7cutlass13device_kernelIN5flash19enable_sm80_to_sm89INS1_16FlashAttnFwdSm80INS1_25CollectiveMainloopFwdSm80ILi4ELi1ELb0EN4cute5tupleIJNS5_1CILi128EEENS7_ILi48EEENS7_ILi96EEEEEELi96ENS_6half_tEfNS_4arch4Sm80ELb0ELb1ELb0ELb1ELb1ELb0ELb1ELb0EEENS1_21CollectiveEpilogueFwdINS6_IJS8_SA_S9_EEENS6_IJNS7_ILi1EEESI_SI_EEESC_SE_Li128ELb1ELb1ELb0ELb0EEENS1_19SingleTileSchedulerILb1ELb0ELb1ELi128EEEEEEEEEvNT_6ParamsE,"ax",@progbits
	.align	128
.text._ZN7cutlass13device_kernelIN5flash19enable_sm80_to_sm89INS1_16FlashAttnFwdSm80INS1_25CollectiveMainloopFwdSm80ILi4ELi1ELb0EN4cute5tupleIJNS5_1CILi128EEENS7_ILi48EEENS7_ILi96EEEEEELi96ENS_6half_tEfNS_4arch4Sm80ELb0ELb1ELb0ELb1ELb1ELb0ELb1ELb0EEENS1_21CollectiveEpilogueFwdINS6_IJS8_SA_S9_EEENS6_IJNS7_ILi1EEESI_SI_EEESC_SE_Li128ELb1ELb1ELb0ELb0EEENS1_19SingleTileSchedulerILb1ELb0ELb1ELi128EEEEEEEEEvNT_6ParamsE:
        .type           _ZN7cutlass13device_kernelIN5flash19enable_sm80_to_sm89INS1_16FlashAttnFwdSm80INS1_25CollectiveMainloopFwdSm80ILi4ELi1ELb0EN4cute5tupleIJNS5_1CILi128EEENS7_ILi48EEENS7_ILi96EEEEEELi96ENS_6half_tEfNS_4arch4Sm80ELb0ELb1ELb0ELb1ELb1ELb0ELb1ELb0EEENS1_21CollectiveEpilogueFwdINS6_IJS8_SA_S9_EEENS6_IJNS7_ILi1EEESI_SI_EEESC_SE_Li128ELb1ELb1ELb0ELb0EEENS1_19SingleTileSchedulerILb1ELb0ELb1ELi128EEEEEEEEEvNT_6ParamsE,@function
        .size           _ZN7cutlass13device_kernelIN5flash19enable_sm80_to_sm89INS1_16FlashAttnFwdSm80INS1_25CollectiveMainloopFwdSm80ILi4ELi1ELb0EN4cute5tupleIJNS5_1CILi128EEENS7_ILi48EEENS7_ILi96EEEEEELi96ENS_6half_tEfNS_4arch4Sm80ELb0ELb1ELb0ELb1ELb1ELb0ELb1ELb0EEENS1_21CollectiveEpilogueFwdINS6_IJS8_SA_S9_EEENS6_IJNS7_ILi1EEESI_SI_EEESC_SE_Li128ELb1ELb1ELb0ELb0EEENS1_19SingleTileSchedulerILb1ELb0ELb1ELi128EEEEEEEEEvNT_6ParamsE,(.L_x_13 - _ZN7cutlass13device_kernelIN5flash19enable_sm80_to_sm89INS1_16FlashAttnFwdSm80INS1_25CollectiveMainloopFwdSm80ILi4ELi1ELb0EN4cute5tupleIJNS5_1CILi128EEENS7_ILi48EEENS7_ILi96EEEEEELi96ENS_6half_tEfNS_4arch4Sm80ELb0ELb1ELb0ELb1ELb1ELb0ELb1ELb0EEENS1_21CollectiveEpilogueFwdINS6_IJS8_SA_S9_EEENS6_IJNS7_ILi1EEESI_SI_EEESC_SE_Li128ELb1ELb1ELb0ELb0EEENS1_19SingleTileSchedulerILb1ELb0ELb1ELi128EEEEEEEEEvNT_6ParamsE)
        .other          _ZN7cutlass13device_kernelIN5flash19enable_sm80_to_sm89INS1_16FlashAttnFwdSm80INS1_25CollectiveMainloopFwdSm80ILi4ELi1ELb0EN4cute5tupleIJNS5_1CILi128EEENS7_ILi48EEENS7_ILi96EEEEEELi96ENS_6half_tEfNS_4arch4Sm80ELb0ELb1ELb0ELb1ELb1ELb0ELb1ELb0EEENS1_21CollectiveEpilogueFwdINS6_IJS8_SA_S9_EEENS6_IJNS7_ILi1EEESI_SI_EEESC_SE_Li128ELb1ELb1ELb0ELb0EEENS1_19SingleTileSchedulerILb1ELb0ELb1ELi128EEEEEEEEEvNT_6ParamsE,@"STO_CUDA_ENTRY STV_DEFAULT"
_ZN7cutlass13device_kernelIN5flash19enable_sm80_to_sm89INS1_16FlashAttnFwdSm80INS1_25CollectiveMainloopFwdSm80ILi4ELi1ELb0EN4cute5tupleIJNS5_1CILi128EEENS7_ILi48EEENS7_ILi96EEEEEELi96ENS_6half_tEfNS_4arch4Sm80ELb0ELb1ELb0ELb1ELb1ELb0ELb1ELb0EEENS1_21CollectiveEpilogueFwdINS6_IJS8_SA_S9_EEENS6_IJNS7_ILi1EEESI_SI_EEESC_SE_Li128ELb1ELb1ELb0ELb0EEENS1_19SingleTileSchedulerILb1ELb0ELb1ELi128EEEEEEEEEvNT_6ParamsE:
[----:B------:R-:W-:Y:S01]  /*0000*/  LDC R1, c[0x0][0x37c] ;  /* 0x0000df00ff017b82 */ /* 0x000fe20000000800 */
[----:B------:R-:W-:Y:S05]  /*0010*/  EXIT ;  /* 0x000000000000794d */ /* 0x000fea0003800000 */
.L_x_4:
        /* <DEDUP_REMOVED lines=14> */
.L_x_13:


//--------------------- .text._ZN7cutlass13device_kernelIN5flash19enable_sm80_to_sm89INS1_16FlashAttnFwdSm80INS1_25CollectiveMainloopFwdSm80ILi4ELi1ELb0EN4cute5tupleIJNS5_1CILi128EEENS7_ILi48EEENS7_ILi96EEEEEELi96ENS_6half_tEfNS_4arch4Sm80ELb0ELb1ELb0ELb1ELb1ELb1ELb1ELb0EEENS1_21CollectiveEpilogueFwdINS6_IJS8_SA_S9_EEENS6_IJNS7_ILi1EEESI_SI_EEESC_SE_Li128ELb1ELb1ELb0ELb0EEENS1_19SingleTileSchedulerILb1ELb0ELb1ELi128EEEEEEEEEvNT_6ParamsE --------------------------
	.section	.text._ZN7cutlass13device_kernelIN5flash19enable_sm80_to_sm89INS1_16FlashAttnFwdSm80INS1_25CollectiveMainloopFwdSm80ILi4ELi1ELb0EN4cute5tupleIJNS5_1CILi128EEENS7_ILi48EEENS7_ILi96EEEEEELi96ENS_6half_tEfNS_4arch4Sm80ELb0ELb1ELb0ELb1ELb1ELb1ELb1ELb0EEENS1_21CollectiveEpilogueFwdINS6_IJS8_SA_S9_EEENS6_IJNS7_ILi1EEESI_SI_EEESC_SE_Li128ELb1ELb1ELb0ELb0EEENS1_19SingleTileSchedulerILb1ELb0ELb1ELi128EEEEEEEEEvNT_6ParamsE,"ax",@progbits
	.align	128
.text._ZN7cutlass13device_kernelIN5flash19enable_sm80_to_sm89INS1_16FlashAttnFwdSm80INS1_25CollectiveMainloopFwdSm80ILi4ELi1ELb0EN4cute5tupleIJNS5_1CILi128EEENS7_ILi48EEENS7_ILi96EEEEEELi96ENS_6half_tEfNS_4arch4Sm80ELb0ELb1ELb0ELb1ELb1ELb1ELb1ELb0EEENS1_21CollectiveEpilogueFwdINS6_IJS8_SA_S9_EEENS6_IJNS7_ILi1EEESI_SI_EEESC_SE_Li128ELb1ELb1ELb0ELb0EEENS1_19SingleTileSchedulerILb1ELb0ELb1ELi128EEEEEEEEEvNT_6ParamsE:
        .type           _ZN7cutlass13device_kernelIN5flash19enable_sm80_to_sm89INS1_16FlashAttnFwdSm80INS1_25CollectiveMainloopFwdSm80ILi4ELi1ELb0EN4cute5tupleIJNS5_1CILi128EEENS7_ILi48EEENS7_ILi96EEEEEELi96ENS_6half_tEfNS_4arch4Sm80ELb0ELb1ELb0ELb1ELb1ELb1ELb1ELb0EEENS1_21CollectiveEpilogueFwdINS6_IJS8_SA_S9_EEENS6_IJNS7_ILi1EEESI_SI_EEESC_SE_Li128ELb1ELb1ELb0ELb0EEENS1_19SingleTileSchedulerILb1ELb0ELb1ELi128EEEEEEEEEvNT_6ParamsE,@function
        .size           _ZN7cutlass13device_kernelIN5flash19enable_sm80_to_sm89INS1_16FlashAttnFwdSm80INS1_25CollectiveMainloopFwdSm80ILi4ELi1ELb0EN4cute5tupleIJNS5_1CILi128EEENS7_ILi48EEENS7_ILi96EEEEEELi96ENS_6half_tEfNS_4arch4Sm80ELb0ELb1ELb0ELb1ELb1ELb1ELb1ELb0EEENS1_21CollectiveEpilogueFwdINS6_IJS8_SA_S9_EEENS6_IJNS7_ILi1EEESI_SI_EEESC_SE_Li128ELb1ELb1ELb0ELb0EEENS1_19SingleTileSchedulerILb1ELb0ELb1ELi128EEEEEEEEEvNT_6ParamsE,(.L_x_14 - _ZN7cutlass13device_kernelIN5flash19enable_sm80_to_sm89INS1_16FlashAttnFwdSm80INS1_25CollectiveMainloopFwdSm80ILi4ELi1ELb0EN4cute5tupleIJNS5_1CILi128EEENS7_ILi48EEENS7_ILi96EEEEEELi96ENS_6half_tEfNS_4arch4Sm80ELb0ELb1ELb0ELb1ELb1ELb1ELb1ELb0EEENS1_21CollectiveEpilogueFwdINS6_IJS8_SA_S9_EEENS6_IJNS7_ILi1EEESI_SI_EEESC_SE_Li128ELb1ELb1ELb0ELb0EEENS1_19SingleTileSchedulerILb1ELb0ELb1ELi128EEEEEEEEEvNT_6ParamsE)
        .other          _ZN7cutlass13device_kernelIN5flash19enable_sm80_to_sm89INS1_16FlashAttnFwdSm80INS1_25CollectiveMainloopFwdSm80ILi4ELi1ELb0EN4cute5tupleIJNS5_1CILi128EEENS7_ILi48EEENS7_ILi96EEEEEELi96ENS_6half_tEfNS_4arch4Sm80ELb0ELb1ELb0ELb1ELb1ELb1ELb1ELb0EEENS1_21CollectiveEpilogueFwdINS6_IJS8_SA_S9_EEENS6_IJNS7_ILi1EEESI_SI_EEESC_SE_Li128ELb1ELb1ELb0ELb0EEENS1_19SingleTileSchedulerILb1ELb0ELb1ELi128EEEEEEEEEvNT_6ParamsE,@"STO_CUDA_ENTRY STV_DEFAULT"
_ZN7cutlass13device_kernelIN5flash19enable_sm80_to_sm89INS1_16FlashAttnFwdSm80INS1_25CollectiveMainloopFwdSm80ILi4ELi1ELb0EN4cute5tupleIJNS5_1CILi128EEENS7_ILi48EEENS7_ILi96EEEEEELi96ENS_6half_tEfNS_4arch4Sm80ELb0ELb1ELb0ELb1ELb1ELb1ELb1ELb0EEENS1_21CollectiveEpilogueFwdINS6_IJS8_SA_S9_EEENS6_IJNS7_ILi1EEESI_SI_EEESC_SE_Li128ELb1ELb1ELb0ELb0EEENS1_19SingleTileSchedulerILb1ELb0ELb1ELi128EEEEEEEEEvNT_6ParamsE:
[----:B------:R-:W-:Y:S01]  /*0000*/  LDC R1, c[0x0][0x37c] ;  /* 0x0000df00ff017b82 */ /* 0x000fe20000000800 */
[----:B------:R-:W-:Y:S05]  /*0010*/  EXIT ;  /* 0x000000000000794d */ /* 0x000fea0003800000 */
.L_x_5:
        /* <DEDUP_REMOVED lines=14> */
.L_x_14:


//--------------------- .text._ZN7cutlass13device_kernelIN5flash19enable_sm80_to_sm89INS1_16FlashAttnFwdSm80INS1_25CollectiveMainloopFwdSm80ILi4ELi1ELb0EN4cute5tupleIJNS5_1CILi128EEENS7_ILi64EEENS7_ILi96EEEEEELi96ENS_6half_tEfNS_4arch4Sm80ELb1ELb0ELb0ELb0ELb1ELb0ELb1ELb0EEENS1_21CollectiveEpilogueFwdINS6_IJS8_SA_S9_EEENS6_IJNS7_ILi1EEESI_SI_EEESC_SE_Li128ELb0ELb1ELb0ELb0EEENS1_30DynamicPersistentTileSchedulerILi128ELi128ELb0ELb1ELb0EEEEEEEEEvNT_6ParamsE --------------------------
	.section	.text._ZN7cutlass13device_kernelIN5flash19enable_sm80_to_sm89INS1_16FlashAttnFwdSm80INS1_25CollectiveMainloopFwdSm80ILi4ELi1ELb0EN4cute5tupleIJNS5_1CILi128EEENS7_ILi64EEENS7_ILi96EEEEEELi96ENS_6half_tEfNS_4arch4Sm80ELb1ELb0ELb0ELb0ELb1ELb0ELb1ELb0EEENS1_21CollectiveEpilogueFwdINS6_IJS8_SA_S9_EEENS6_IJNS7_ILi1EEESI_SI_EEESC_SE_Li128ELb0ELb1ELb0ELb0EEENS1_30DynamicPersistentTileSchedulerILi128ELi128ELb0ELb1ELb0EEEEEEEEEvNT_6ParamsE,"ax",@progbits
	.align	128
.text._ZN7cutlass13device_kernelIN5flash19enable_sm80_to_sm89INS1_16FlashAttnFwdSm80INS1_25CollectiveMainloopFwdSm80ILi4ELi1ELb0EN4cute5tupleIJNS5_1CILi128EEENS7_ILi64EEENS7_ILi96EEEEEELi96ENS_6half_tEfNS_4arch4Sm80ELb1ELb0ELb0ELb0ELb1ELb0ELb1ELb0EEENS1_21CollectiveEpilogueFwdINS6_IJS8_SA_S9_EEENS6_IJNS7_ILi1EEESI_SI_EEESC_SE_Li128ELb0ELb1ELb0ELb0EEENS1_30DynamicPersistentTileSchedulerILi128ELi128ELb0ELb1ELb0EEEEEEEEEvNT_6ParamsE:
        .type           _ZN7cutlass13device_kernelIN5flash19enable_sm80_to_sm89INS1_16FlashAttnFwdSm80INS1_25CollectiveMainloopFwdSm80ILi4ELi1ELb0EN4cute5tupleIJNS5_1CILi128EEENS7_ILi64EEENS7_ILi96EEEEEELi96ENS_6half_tEfNS_4arch4Sm80ELb1ELb0ELb0ELb0ELb1ELb0ELb1ELb0EEENS1_21CollectiveEpilogueFwdINS6_IJS8_SA_S9_EEENS6_IJNS7_ILi1EEESI_SI_EEESC_SE_Li128ELb0ELb1ELb0ELb0EEENS1_30DynamicPersistentTileSchedulerILi128ELi128ELb0ELb1ELb0EEEEEEEEEvNT_6ParamsE,@function
        .size           _ZN7cutlass13device_kernelIN5flash19enable_sm80_to_sm89INS1_16FlashAttnFwdSm80INS1_25CollectiveMainloopFwdSm80ILi4ELi1ELb0EN4cute5tupleIJNS5_1CILi128EEENS7_ILi64EEENS7_ILi96EEEEEELi96ENS_6half_tEfNS_4arch4Sm80ELb1ELb0ELb0ELb0ELb1ELb0ELb1ELb0EEENS1_21CollectiveEpilogueFwdINS6_IJS8_SA_S9_EEENS6_IJNS7_ILi1EEESI_SI_EEESC_SE_Li128ELb0ELb1ELb0ELb0EEENS1_30DynamicPersistentTileSchedulerILi128ELi128ELb0ELb1ELb0EEEEEEEEEvNT_6ParamsE,(.L_x_15 - _ZN7cutlass13device_kernelIN5flash19enable_sm80_to_sm89INS1_16FlashAttnFwdSm80INS1_25CollectiveMainloopFwdSm80ILi4ELi1ELb0EN4cute5tupleIJNS5_1CILi128EEENS7_ILi64EEENS7_ILi96EEEEEELi96ENS_6half_tEfNS_4arch4Sm80ELb1ELb0ELb0ELb0ELb1ELb0ELb1ELb0EEENS1_21CollectiveEpilogueFwdINS6_IJS8_SA_S9_EEENS6_IJNS7_ILi1EEESI_SI_EEESC_SE_Li128ELb0ELb1ELb0ELb0EEENS1_30DynamicPersistentTileSchedulerILi128ELi128ELb0ELb1ELb0EEEEEEEEEvNT_6ParamsE)
        .other          _ZN7cutlass13device_kernelIN5flash19enable_sm80_to_sm89INS1_16FlashAttnFwdSm80INS1_25CollectiveMainloopFwdSm80ILi4ELi1ELb0EN4cute5tupleIJNS5_1CILi128EEENS7_ILi64EEENS7_ILi96EEEEEELi96ENS_6half_tEfNS_4arch4Sm80ELb1ELb0ELb0ELb0ELb1ELb0ELb1ELb0EEENS1_21CollectiveEpilogueFwdINS6_IJS8_SA_S9_EEENS6_IJNS7_ILi1EEESI_SI_EEESC_SE_Li128ELb0ELb1ELb0ELb0EEENS1_30DynamicPersistentTileSchedulerILi128ELi128ELb0ELb1ELb0EEEEEEEEEvNT_6ParamsE,@"STO_CUDA_ENTRY STV_DEFAULT"
_ZN7cutlass13device_kernelIN5flash19enable_sm80_to_sm89INS1_16FlashAttnFwdSm80INS1_25CollectiveMainloopFwdSm80ILi4ELi1ELb0EN4cute5tupleIJNS5_1CILi128EEENS7_ILi64EEENS7_ILi96EEEEEELi96ENS_6half_tEfNS_4arch4Sm80ELb1ELb0ELb0ELb0ELb1ELb0ELb1ELb0EEENS1_21CollectiveEpilogueFwdINS6_IJS8_SA_S9_EEENS6_IJNS7_ILi1EEESI_SI_EEESC_SE_Li128ELb0ELb1ELb0ELb0EEENS1_30DynamicPersistentTileSchedulerILi128ELi128ELb0ELb1ELb0EEEEEEEEEvNT_6ParamsE:
[----:B------:R-:W-:Y:S01]  /*0000*/  LDC R1, c[0x0][0x37c] ;  /* 0x0000df00ff017b82 */ /* 0x000fe20000000800 */
[----:B------:R-:W-:Y:S05]  /*0010*/  EXIT ;  /* 0x000000000000794d */ /* 0x000fea0003800000 */
.L_x_6:
        /* <DEDUP_REMOVED lines=14> */
.L_x_15:


//--------------------- .text._ZN7cutlass13device_kernelIN5flash19enable_sm80_to_sm89INS1_16FlashAttnFwdSm80INS1_25CollectiveMainloopFwdSm80ILi4ELi1ELb0EN4cute5tupleIJNS5_1CILi128EEENS7_ILi64EEENS7_ILi96EEEEEELi96ENS_6half_tEfNS_4arch4Sm80ELb1ELb0ELb0ELb1ELb1ELb0ELb1ELb0EEENS1_21CollectiveEpilogueFwdINS6_IJS8_SA_S9_EEENS6_IJNS7_ILi1EEESI_SI_EEESC_SE_Li128ELb1ELb1ELb0ELb0EEENS1_19SingleTileSchedulerILb1ELb0ELb1ELi128EEEEEEEEEvNT_6ParamsE --------------------------
	.section	.text._ZN7cutlass13device_kernelIN5flash19enable_sm80_to_sm89INS1_16FlashAttnFwdSm80INS1_25CollectiveMainloopFwdSm80ILi4ELi1ELb0EN4cute5tupleIJNS5_1CILi128EEENS7_ILi64EEENS7_ILi96EEEEEELi96ENS_6half_tEfNS_4arch4Sm80ELb1ELb0ELb0ELb1ELb1ELb0ELb1ELb0EEENS1_21CollectiveEpilogueFwdINS6_IJS8_SA_S9_EEENS6_IJNS7_ILi1EEESI_SI_EEESC_SE_Li128ELb1ELb1ELb0ELb0EEENS1_19SingleTileSchedulerILb1ELb0ELb1ELi128EEEEEEEEEvNT_6ParamsE,"ax",@progbits
	.align	128
.text._ZN7cutlass13device_kernelIN5flash19enable_sm80_to_sm89INS1_16FlashAttnFwdSm80INS1_25CollectiveMainloopFwdSm80ILi4ELi1ELb0EN4cute5tupleIJNS5_1CILi128EEENS7_ILi64EEENS7_ILi96EEEEEELi96ENS_6half_tEfNS_4arch4Sm80ELb1ELb0ELb0ELb1ELb1ELb0ELb1ELb0EEENS1_21CollectiveEpilogueFwdINS6_IJS8_SA_S9_EEENS6_IJNS7_ILi1EEESI_SI_EEESC_SE_Li128ELb1ELb1ELb0ELb0EEENS1_19SingleTileSchedulerILb1ELb0ELb1ELi128EEEEEEEEEvNT_6ParamsE:
        .type           _ZN7cutlass13device_kernelIN5flash19enable_sm80_to_sm89INS1_16FlashAttnFwdSm80INS1_25CollectiveMainloopFwdSm80ILi4ELi1ELb0EN4cute5tupleIJNS5_1CILi128EEENS7_ILi64EEENS7_ILi96EEEEEELi96ENS_6half_tEfNS_4arch4Sm80ELb1ELb0ELb0ELb1ELb1ELb0ELb1ELb0EEENS1_21CollectiveEpilogueFwdINS6_IJS8_SA_S9_EEENS6_IJNS7_ILi1EEESI_SI_EEESC_SE_Li128ELb1ELb1ELb0ELb0EEENS1_19SingleTileSchedulerILb1ELb0ELb1ELi128EEEEEEEEEvNT_6ParamsE,@function
        .size           _ZN7cutlass13device_kernelIN5flash19enable_sm80_to_sm89INS1_16FlashAttnFwdSm80INS1_25CollectiveMainloopFwdSm80ILi4ELi1ELb0EN4cute5tupleIJNS5_1CILi128EEENS7_ILi64EEENS7_ILi96EEEEEELi96ENS_6half_tEfNS_4arch4Sm80ELb1ELb0ELb0ELb1ELb1ELb0ELb1ELb0EEENS1_21CollectiveEpilogueFwdINS6_IJS8_SA_S9_EEENS6_IJNS7_ILi1EEESI_SI_EEESC_SE_Li128ELb1ELb1ELb0ELb0EEENS1_19SingleTileSchedulerILb1ELb0ELb1ELi128EEEEEEEEEvNT_6ParamsE,(.L_x_16 - _ZN7cutlass13device_kernelIN5flash19enable_sm80_to_sm89INS1_16FlashAttnFwdSm80INS1_25CollectiveMainloopFwdSm80ILi4ELi1ELb0EN4cute5tupleIJNS5_1CILi128EEENS7_ILi64EEENS7_ILi96EEEEEELi96ENS_6half_tEfNS_4arch4Sm80ELb1ELb0ELb0ELb1ELb1ELb0ELb1ELb0EEENS1_21CollectiveEpilogueFwdINS6_IJS8_SA_S9_EEENS6_IJNS7_ILi1EEESI_SI_EEESC_SE_Li128ELb1ELb1ELb0ELb0EEENS1_19SingleTileSchedulerILb1ELb0ELb1ELi128EEEEEEEEEvNT_6ParamsE)
        .other          _ZN7cutlass13device_kernelIN5flash19enable_sm80_to_sm89INS1_16FlashAttnFwdSm80INS1_25CollectiveMainloopFwdSm80ILi4ELi1ELb0EN4cute5tupleIJNS5_1CILi128EEENS7_ILi64EEENS7_ILi96EEEEEELi96ENS_6half_tEfNS_4arch4Sm80ELb1ELb0ELb0ELb1ELb1ELb0ELb1ELb0EEENS1_21CollectiveEpilogueFwdINS6_IJS8_SA_S9_EEENS6_IJNS7_ILi1EEESI_SI_EEESC_SE_Li128ELb1ELb1ELb0ELb0EEENS1_19SingleTileSchedulerILb1ELb0ELb1ELi128EEEEEEEEEvNT_6ParamsE,@"STO_CUDA_ENTRY STV_DEFAULT"
_ZN7cutlass13device_kernelIN5flash19enable_sm80_to_sm89INS1_16FlashAttnFwdSm80INS1_25CollectiveMainloopFwdSm80ILi4ELi1ELb0EN4cute5tupleIJNS5_1CILi128EEENS7_ILi64EEENS7_ILi96EEEEEELi96ENS_6half_tEfNS_4arch4Sm80ELb1ELb0ELb0ELb1ELb1ELb0ELb1ELb0EEENS1_21CollectiveEpilogueFwdINS6_IJS8_SA_S9_EEENS6_IJNS7_ILi1EEESI_SI_EEESC_SE_Li128ELb1ELb1ELb0ELb0EEENS1_19SingleTileSchedulerILb1ELb0ELb1ELi128EEEEEEEEEvNT_6ParamsE:
[----:B------:R-:W-:Y:S01]  /*0000*/  LDC R1, c[0x0][0x37c] ;  /* 0x0000df00ff017b82 */ /* 0x000fe20000000800 */
[----:B------:R-:W-:Y:S05]  /*0010*/  EXIT ;  /* 0x000000000000794d */ /* 0x000fea0003800000 */
.L_x_7:
        /* <DEDUP_REMOVED lines=14> */
.L_x_16:


//--------------------- .text._ZN7cutlass13device_kernelIN5flash19enable_sm80_to_sm89INS1_16FlashAttnFwdSm80INS1_25CollectiveMainloopFwdSm80ILi4ELi1ELb0EN4cute5tupleIJNS5_1CILi128EEENS7_ILi64EEENS7_ILi96EEEEEELi96ENS_6half_tEfNS_4arch4Sm80ELb1ELb0ELb0ELb1ELb1ELb1ELb1ELb0EEENS1_21CollectiveEpilogueFwdINS6_IJS8_SA_S9_EEENS6_IJNS7_ILi1EEESI_SI_EEESC_SE_Li128ELb1ELb1ELb0ELb0EEENS1_19SingleTileSchedulerILb1ELb0ELb1ELi128EEEEEEEEEvNT_6ParamsE --------------------------
	.section	.text._ZN7cutlass13device_kernelIN5flash19enable_sm80_to_sm89INS1_16FlashAttnFwdSm80INS1_25CollectiveMainloopFwdSm80ILi4ELi1ELb0EN4cute5tupleIJNS5_1CILi128EEENS7_ILi64EEENS7_ILi96EEEEEELi96ENS_6half_tEfNS_4arch4Sm80ELb1ELb0ELb0ELb1ELb1ELb1ELb1ELb0EEENS1_21CollectiveEpilogueFwdINS6_IJS8_SA_S9_EEENS6_IJNS7_ILi1EEESI_SI_EEESC_SE_Li128ELb1ELb1ELb0ELb0EEENS1_19SingleTileSchedulerILb1ELb0ELb1ELi128EEEEEEEEEvNT_6ParamsE,"ax",@progbits
	.align	128
.text._ZN7cutlass13device_kernelIN5flash19enable_sm80_to_sm89INS1_16FlashAttnFwdSm80INS1_25CollectiveMainloopFwdSm80ILi4ELi1ELb0EN4cute5tupleIJNS5_1CILi128EEENS7_ILi64EEENS7_ILi96EEEEEELi96ENS_6half_tEfNS_4arch4Sm80ELb1ELb0ELb0ELb1ELb1ELb1ELb1ELb0EEENS1_21CollectiveEpilogueFwdINS6_IJS8_SA_S9_EEENS6_IJNS7_ILi1EEESI_SI_EEESC_SE_Li128ELb1ELb1ELb0ELb0EEENS1_19SingleTileSchedulerILb1ELb0ELb1ELi128EEEEEEEEEvNT_6ParamsE:
        .type           _ZN7cutlass13device_kernelIN5flash19enable_sm80_to_sm89INS1_16FlashAttnFwdSm80INS1_25CollectiveMainloopFwdSm80ILi4ELi1ELb0EN4cute5tupleIJNS5_1CILi128EEENS7_ILi64EEENS7_ILi96EEEEEELi96ENS_6half_tEfNS_4arch4Sm80ELb1ELb0ELb0ELb1ELb1ELb1ELb1ELb0EEENS1_21CollectiveEpilogueFwdINS6_IJS8_SA_S9_EEENS6_IJNS7_ILi1EEESI_SI_EEESC_SE_Li128ELb1ELb1ELb0ELb0EEENS1_19SingleTileSchedulerILb1ELb0ELb1ELi128EEEEEEEEEvNT_6ParamsE,@function
        .size           _ZN7cutlass13device_kernelIN5flash19enable_sm80_to_sm89INS1_16FlashAttnFwdSm80INS1_25CollectiveMainloopFwdSm80ILi4ELi1ELb0EN4cute5tupleIJNS5_1CILi128EEENS7_ILi64EEENS7_ILi96EEEEEELi96ENS_6half_tEfNS_4arch4Sm80ELb1ELb0ELb0ELb1ELb1ELb1ELb1ELb0EEENS1_21CollectiveEpilogueFwdINS6_IJS8_SA_S9_EEENS6_IJNS7_ILi1EEESI_SI_EEESC_SE_Li128ELb1ELb1ELb0ELb0EEENS1_19SingleTileSchedulerILb1ELb0ELb1ELi128EEEEEEEEEvNT_6ParamsE,(.L_x_17 - _ZN7cutlass13device_kernelIN5flash19enable_sm80_to_sm89INS1_16FlashAttnFwdSm80INS1_25CollectiveMainloopFwdSm80ILi4ELi1ELb0EN4cute5tupleIJNS5_1CILi128EEENS7_ILi64EEENS7_ILi96EEEEEELi96ENS_6half_tEfNS_4arch4Sm80ELb1ELb0ELb0ELb1ELb1ELb1ELb1ELb0EEENS1_21CollectiveEpilogueFwdINS6_IJS8_SA_S9_EEENS6_IJNS7_ILi1EEESI_SI_EEESC_SE_Li128ELb1ELb1ELb0ELb0EEENS1_19SingleTileSchedulerILb1ELb0ELb1ELi128EEEEEEEEEvNT_6ParamsE)
        .other          _ZN7cutlass13device_kernelIN5flash19enable_sm80_to_sm89INS1_16FlashAttnFwdSm80INS1_25CollectiveMainloopFwdSm80ILi4ELi1ELb0EN4cute5tupleIJNS5_1CILi128EEENS7_ILi64EEENS7_ILi96EEEEEELi96ENS_6half_tEfNS_4arch4Sm80ELb1ELb0ELb0ELb1ELb1ELb1ELb1ELb0EEENS1_21CollectiveEpilogueFwdINS6_IJS8_SA_S9_EEENS6_IJNS7_ILi1EEESI_SI_EEESC_SE_Li128ELb1ELb1ELb0ELb0EEENS1_19SingleTileSchedulerILb1ELb0ELb1ELi128EEEEEEEEEvNT_6ParamsE,@"STO_CUDA_ENTRY STV_DEFAULT"
_ZN7cutlass13device_kernelIN5flash19enable_sm80_to_sm89INS1_16FlashAttnFwdSm80INS1_25CollectiveMainloopFwdSm80ILi4ELi1ELb0EN4cute5tupleIJNS5_1CILi128EEENS7_ILi64EEENS7_ILi96EEEEEELi96ENS_6half_tEfNS_4arch4Sm80ELb1ELb0ELb0ELb1ELb1ELb1ELb1ELb0EEENS1_21CollectiveEpilogueFwdINS6_IJS8_SA_S9_EEENS6_IJNS7_ILi1EEESI_SI_EEESC_SE_Li128ELb1ELb1ELb0ELb0EEENS1_19SingleTileSchedulerILb1ELb0ELb1ELi128EEEEEEEEEvNT_6ParamsE:
[----:B------:R-:W-:Y:S01]  /*0000*/  LDC R1, c[0x0][0x37c] ;  /* 0x0000df00ff017b82 */ /* 0x000fe20000000800 */
[----:B------:R-:W-:Y:S05]  /*0010*/  EXIT ;  /* 0x000000000000794d */ /* 0x000fea0003800000 */
.L_x_8:
        /* <DEDUP_REMOVED lines=14> */
.L_x_17:


//--------------------- .nv.shared.reserved.0     --------------------------
	.section	.nv.shared.reserved.0,"aw",@nobits
	.weak		__nv_reservedSMEM_offset_0_alias
	.size		__nv_reservedSMEM_offset_0_alias, 0, 64
	.other		__nv_reservedSMEM_offset_0_alias,@"STO_CUDA_RESERVED_SHARED STV_DEFAULT"
__nv_reservedSMEM_offset_0_alias:
	.zero		0
	.zero		64


//--------------------- .nv.global                --------------------------
	.section	.nv.global,"aw",@nobits
.nv.global:
	.type		_ZN71_INTERNAL_e3d9369f_35_flash_fwd_hdim96_fp16_paged_sm80_cu_f3e6f9ee_37794cute1_E,@object
	.size		_ZN71_INTERNAL_e3d9369f_35_flash_fwd_hdim96_fp16_paged_sm80_cu_f3e6f9ee_37794cute1_E,(_ZN71_INTERNAL_e3d9369f_35_flash_fwd_hdim96_fp16_paged_sm80_cu_f3e6f9ee_37794cuda3std3__45__cpo6cbeginE - _ZN71_INTERNAL_e3d9369f_35_flash_fwd_hdim96_fp16_paged_sm80_cu_f3e6f9ee_37794cute1_E)
_ZN71_INTERNAL_e3d9369f_35_flash_fwd_hdim96_fp16_paged_sm80_cu_f3e6f9ee_37794cute1_E:
	.zero		1
	.type		_ZN71_INTERNAL_e3d9369f_35_flash_fwd_hdim96_fp16_paged_sm80_cu_f3e6f9ee_37794cuda3std3__45__cpo6cbeginE,@object
	.size		_ZN71_INTERNAL_e3d9369f_35_flash_fwd_hdim96_fp16_paged_sm80_cu_f3e6f9ee_37794cuda3std3__45__cpo6cbeginE,(_ZN71_INTERNAL_e3d9369f_35_flash_fwd_hdim96_fp16_paged_sm80_cu_f3e6f9ee_37794cuda3std3__48in_placeE - _ZN71_INTERNAL_e3d9369f_35_flash_fwd_hdim96_fp16_paged_sm80_cu_f3e6f9ee_37794cuda3std3__45__cpo6cbeginE)
_ZN71_INTERNAL_e3d9369f_35_flash_fwd_hdim96_fp16_paged_sm80_cu_f3e6f9ee_37794cuda3std3__45__cpo6cbeginE:
	.zero		1
	.type		_ZN71_INTERNAL_e3d9369f_35_flash_fwd_hdim96_fp16_paged_sm80_cu_f3e6f9ee_37794cuda3std3__48in_placeE,@object
	.size		_ZN71_INTERNAL_e3d9369f_35_flash_fwd_hdim96_fp16_paged_sm80_cu_f3e6f9ee_37794cuda3std3__48in_placeE,(_ZN71_INTERNAL_e3d9369f_35_flash_fwd_hdim96_fp16_paged_sm80_cu_f3e6f9ee_37794cuda3std6ranges3__45__cpo9iter_moveE - _ZN71_INTERNAL_e3d9369f_35_flash_fwd_hdim96_fp16_paged_sm80_cu_f3e6f9ee_37794cuda3std3__48in_placeE)
_ZN71_INTERNAL_e3d9369f_35_flash_fwd_hdim96_fp16_paged_sm80_cu_f3e6f9ee_37794cuda3std3__48in_placeE:
	.zero		1
	.type		_ZN71_INTERNAL_e3d9369f_35_flash_fwd_hdim96_fp16_paged_sm80_cu_f3e6f9ee_37794cuda3std6ranges3__45__cpo9iter_moveE,@object
	.size		_ZN71_INTERNAL_e3d9369f_35_flash_fwd_hdim96_fp16_paged_sm80_cu_f3e6f9ee_37794cuda3std6ranges3__45__cpo9iter_moveE,(_ZN71_INTERNAL_e3d9369f_35_flash_fwd_hdim96_fp16_paged_sm80_cu_f3e6f9ee_37794cuda3std3__45__cpo5beginE - _ZN71_INTERNAL_e3d9369f_35_flash_fwd_hdim96_fp16_paged_sm80_cu_f3e6f9ee_37794cuda3std6ranges3__45__cpo9iter_moveE)
_ZN71_INTERNAL_e3d9369f_35_flash_fwd_hdim96_fp16_paged_sm80_cu_f3e6f9ee_37794cuda3std6ranges3__45__cpo9iter_moveE:
	.zero		1
	.type		_ZN71_INTERNAL_e3d9369f_35_flash_fwd_hdim96_fp16_paged_sm80_cu_f3e6f9ee_37794cuda3std3__45__cpo5beginE,@object
	.size		_ZN71_INTERNAL_e3d9369f_35_flash_fwd_hdim96_fp16_paged_sm80_cu_f3e6f9ee_37794cuda3std3__45__cpo5beginE,(_ZN71_INTERNAL_e3d9369f_35_flash_fwd_hdim96_fp16_paged_sm80_cu_f3e6f9ee_37794cuda3std3__473_GLOBAL__N__e3d9369f_35_flash_fwd_hdim96_fp16_paged_sm80_cu_f3e6f9ee_37796ignoreE - _ZN71_INTERNAL_e3d9369f_35_flash_fwd_hdim96_fp16_paged_sm80_cu_f3e6f9ee_37794cuda3std3__45__cpo5beginE)
_ZN71_INTERNAL_e3d9369f_35_flash_fwd_hdim96_fp16_paged_sm80_cu_f3e6f9ee_37794cuda3std3__45__cpo5beginE:
	.zero		1
	.type		_ZN71_INTERNAL_e3d9369f_35_flash_fwd_hdim96_fp16_paged_sm80_cu_f3e6f9ee_37794cuda3std3__473_GLOBAL__N__e3d9369f_35_flash_fwd_hdim96_fp16_paged_sm80_cu_f3e6f9ee_37796ignoreE,@object
	.size		_ZN71_INTERNAL_e3d9369f_35_flash_fwd_hdim96_fp16_paged_sm80_cu_f3e6f9ee_37794cuda3std3__473_GLOBAL__N__e3d9369f_35_flash_fwd_hdim96_fp16_paged_sm80_cu_f3e6f9ee_37796ignoreE,(_ZN71_INTERNAL_e3d9369f_35_flash_fwd_hdim96_fp16_paged_sm80_cu_f3e6f9ee_37794cute7productE - _ZN71_INTERNAL_e3d9369f_35_flash_fwd_hdim96_fp16_paged_sm80_cu_f3e6f9ee_37794cuda3std3__473_GLOBAL__N__e3d9369f_35_flash_fwd_hdim96_fp16_paged_sm80_cu_f3e6f9ee_37796ignoreE)
_ZN71_INTERNAL_e3d9369f_35_flash_fwd_hdim96_fp16_paged_sm80_cu_f3e6f9ee_37794cuda3std3__473_GLOBAL__N__e3d9369f_35_flash_fwd_hdim96_fp16_paged_sm80_cu_f3e6f9ee_37796ignoreE:
	.zero		1
	.type		_ZN71_INTERNAL_e3d9369f_35_flash_fwd_hdim96_fp16_paged_sm80_cu_f3e6f9ee_37794cute7productE,@object
	.size		_ZN71_INTERNAL_e3d9369f_35_flash_fwd_hdim96_fp16_paged_sm80_cu_f3e6f9ee_37794cute7productE,(_ZN71_INTERNAL_e3d9369f_35_flash_fwd_hdim96_fp16_paged_sm80_cu_f3e6f9ee_37794cuda3std3__45__cpo3endE - _ZN71_INTERNAL_e3d9369f_35_flash_fwd_hdim96_fp16_paged_sm80_cu_f3e6f9ee_37794cute7productE)
_ZN71_INTERNAL_e3d9369f_35_flash_fwd_hdim96_fp16_paged_sm80_cu_f3e6f9ee_37794cute7productE:
	.zero		1
	.type		_ZN71_INTERNAL_e3d9369f_35_flash_fwd_hdim96_fp16_paged_sm80_cu_f3e6f9ee_37794cuda3std3__45__cpo3endE,@object
	.size		_ZN71_INTERNAL_e3d9369f_35_flash_fwd_hdim96_fp16_paged_sm80_cu_f3e6f9ee_37794cuda3std3__45__cpo3endE,(_ZN71_INTERNAL_e3d9369f_35_flash_fwd_hdim96_fp16_paged_sm80_cu_f3e6f9ee_37794cuda3std3__419piecewise_constructE - _ZN71_INTERNAL_e3d9369f_35_flash_fwd_hdim96_fp16_paged_sm80_cu_f3e6f9ee_37794cuda3std3__45__cpo3endE)
_ZN71_INTERNAL_e3d9369f_35_flash_fwd_hdim96_fp16_paged_sm80_cu_f3e6f9ee_37794cuda3std3__45__cpo3endE:
	.zero		1
	.type		_ZN71_INTERNAL_e3d9369f_35_flash_fwd_hdim96_fp16_paged_sm80_cu_f3e6f9ee_37794cuda3std3__419piecewise_constructE,@object
	.size		_ZN71_INTERNAL_e3d9369f_35_flash_fwd_hdim96_fp16_paged_sm80_cu_f3e6f9ee_37794cuda3std3__419piecewise_constructE,(_ZN71_INTERNAL_e3d9369f_35_flash_fwd_hdim96_fp16_paged_sm80_cu_f3e6f9ee_37794cuda3std3__45__cpo4cendE - _ZN71_INTERNAL_e3d9369f_35_flash_fwd_hdim96_fp16_paged_sm80_cu_f3e6f9ee_37794cuda3std3__419piecewise_constructE)
_ZN71_INTERNAL_e3d9369f_35_flash_fwd_hdim96_fp16_paged_sm80_cu_f3e6f9ee_37794cuda3std3__419piecewise_constructE:
	.zero		1
	.type		_ZN71_INTERNAL_e3d9369f_35_flash_fwd_hdim96_fp16_paged_sm80_cu_f3e6f9ee_37794cuda3std3__45__cpo4cendE,@object
	.size		_ZN71_INTERNAL_e3d9369f_35_flash_fwd_hdim96_fp16_paged_sm80_cu_f3e6f9ee_37794cuda3std3__45__cpo4cendE,(_ZN71_INTERNAL_e3d9369f_35_flash_fwd_hdim96_fp16_paged_sm80_cu_f3e6f9ee_37794cuda3std6ranges3__45__cpo4swapE - _ZN71_INTERNAL_e3d9369f_35_flash_fwd_hdim96_fp16_paged_sm80_cu_f3e6f9ee_37794cuda3std3__45__cpo4cendE)
_ZN71_INTERNAL_e3d9369f_35_flash_fwd_hdim96_fp16_paged_sm80_cu_f3e6f9ee_37794cuda3std3__45__cpo4cendE:
	.zero		1
	.type		_ZN71_INTERNAL_e3d9369f_35_flash_fwd_hdim96_fp16_paged_sm80_cu_f3e6f9ee_37794cuda3std6ranges3__45__cpo4swapE,@object
	.size		_ZN71_INTERNAL_e3d9369f_35_flash_fwd_hdim96_fp16_paged_sm80_cu_f3e6f9ee_37794cuda3std6ranges3__45__cpo4swapE,(.L_7 - _ZN71_INTERNAL_e3d9369f_35_flash_fwd_hdim96_fp16_paged_sm80_cu_f3e6f9ee_37794cuda3std6ranges3__45__cpo4swapE)
_ZN71_INTERNAL_e3d9369f_35_flash_fwd_hdim96_fp16_paged_sm80_cu_f3e6f9ee_37794cuda3std6ranges3__45__cpo4swapE:
	.zero		1
.L_7:


//--------------------- .nv.constant0._ZN7cutlass13device_kernelIN5flash19enable_sm80_to_sm89INS1_16FlashAttnFwdSm80INS1_25CollectiveMainloopFwdSm80ILi4ELi1ELb0EN4cute5tupleIJNS5_1CILi128EEENS7_ILi64EEENS7_ILi96EEEEEELi96ENS_6half_tEfNS_4arch4Sm80ELb0ELb0ELb0ELb0ELb1ELb0ELb1ELb0EEENS1_21CollectiveEpilogueFwdINS6_IJS8_SA_S9_EEENS6_IJNS7_ILi1EEESI_SI_EEESC_SE_Li128ELb0ELb1ELb0ELb0EEENS1_19SingleTileSchedulerILb0ELb0ELb1ELi128EEEEEEEEEvNT_6ParamsE --------------------------
	.section	.nv.constant0._ZN7cutlass13device_kernelIN5flash19enable_sm80_to_sm89INS1_16FlashAttnFwdSm80INS1_25CollectiveMainloopFwdSm80ILi4ELi1ELb0EN4cute5tupleIJNS5_1CILi128EEENS7_ILi64EEENS7_ILi96EEEEEELi96ENS_6half_tEfNS_4arch4Sm80ELb0ELb0ELb0ELb0ELb1ELb0ELb1ELb0EEENS1_21CollectiveEpilogueFwdINS6_IJS8_SA_S9_EEENS6_IJNS7_ILi1EEESI_SI_EEESC_SE_Li128ELb0ELb1ELb0ELb0EEENS1_19SingleTileSchedulerILb0ELb0ELb1ELi128EEEEEEEEEvNT_6ParamsE,"a",@progbits
	.sectionflags	@""
	.align	4
.nv.constant0._ZN7cutlass13device_kernelIN5flash19enable_sm80_to_sm89INS1_16FlashAttnFwdSm80INS1_25CollectiveMainloopFwdSm80ILi4ELi1ELb0EN4cute5tupleIJNS5_1CILi128EEENS7_ILi64EEENS7_ILi96EEEEEELi96ENS_6half_tEfNS_4arch4Sm80ELb0ELb0ELb0ELb0ELb1ELb0ELb1ELb0EEENS1_21CollectiveEpilogueFwdINS6_IJS8_SA_S9_EEENS6_IJNS7_ILi1EEESI_SI_EEESC_SE_Li128ELb0ELb1ELb0ELb0EEENS1_19SingleTileSchedulerILb0ELb0ELb1ELi128EEEEEEEEEvNT_6ParamsE:
	.zero		1944


//--------------------- .nv.constant0._ZN7cutlass13device_kernelIN5flash19enable_sm80_to_sm89INS1_16FlashAttnFwdSm80INS1_25CollectiveMainloopFwdSm80ILi4ELi1ELb0EN4cute5tupleIJNS5_1CILi128EEENS7_ILi64EEENS7_ILi96EEEEEELi96ENS_6half_tEfNS_4arch4Sm80ELb0ELb0ELb0ELb1ELb1ELb0ELb1ELb0EEENS1_21CollectiveEpilogueFwdINS6_IJS8_SA_S9_EEENS6_IJNS7_ILi1EEESI_SI_EEESC_SE_Li128ELb1ELb1ELb0ELb0EEENS1_19SingleTileSchedulerILb1ELb0ELb1ELi128EEEEEEEEEvNT_6ParamsE --------------------------
	.section	.nv.constant0._ZN7cutlass13device_kernelIN5flash19enable_sm80_to_sm89INS1_16FlashAttnFwdSm80INS1_25CollectiveMainloopFwdSm80ILi4ELi1ELb0EN4cute5tupleIJNS5_1CILi128EEENS7_ILi64EEENS7_ILi96EEEEEELi96ENS_6half_tEfNS_4arch4Sm80ELb0ELb0ELb0ELb1ELb1ELb0ELb1ELb0EEENS1_21CollectiveEpilogueFwdINS6_IJS8_SA_S9_EEENS6_IJNS7_ILi1EEESI_SI_EEESC_SE_Li128ELb1ELb1ELb0ELb0EEENS1_19SingleTileSchedulerILb1ELb0ELb1ELi128EEEEEEEEEvNT_6ParamsE,"a",@progbits
	.sectionflags	@""
	.align	4
.nv.constant0._ZN7cutlass13device_kernelIN5flash19enable_sm80_to_sm89INS1_16FlashAttnFwdSm80INS1_25CollectiveMainloopFwdSm80ILi4ELi1ELb0EN4cute5tupleIJNS5_1CILi128EEENS7_ILi64EEENS7_ILi96EEEEEELi96ENS_6half_tEfNS_4arch4Sm80ELb0ELb0ELb0ELb1ELb1ELb0ELb1ELb0EEENS1_21CollectiveEpilogueFwdINS6_IJS8_SA_S9_EEENS6_IJNS7_ILi1EEESI_SI_EEESC_SE_Li128ELb1ELb1ELb0ELb0EEENS1_19SingleTileSchedulerILb1ELb0ELb1ELi128EEEEEEEEEvNT_6ParamsE:
	.zero		1944


//--------------------- .nv.constant0._ZN7cutlass13device_kernelIN5flash19enable_sm80_to_sm89INS1_16FlashAttnFwdSm80INS1_25CollectiveMainloopFwdSm80ILi4ELi1ELb0EN4cute5tupleIJNS5_1CILi128EEENS7_ILi64EEENS7_ILi96EEEEEELi96ENS_6half_tEfNS_4arch4Sm80ELb0ELb0ELb0ELb1ELb1ELb1ELb1ELb0EEENS1_21CollectiveEpilogueFwdINS6_IJS8_SA_S9_EEENS6_IJNS7_ILi1EEESI_SI_EEESC_SE_Li128ELb1ELb1ELb0ELb0EEENS1_19SingleTileSchedulerILb1ELb0ELb1ELi128EEEEEEEEEvNT_6ParamsE --------------------------
	.section	.nv.constant0._ZN7cutlass13device_kernelIN5flash19enable_sm80_to_sm89INS1_16FlashAttnFwdSm80INS1_25CollectiveMainloopFwdSm80ILi4ELi1ELb0EN4cute5tupleIJNS5_1CILi128EEENS7_ILi64EEENS7_ILi96EEEEEELi96ENS_6half_tEfNS_4arch4Sm80ELb0ELb0ELb0ELb1ELb1ELb1ELb1ELb0EEENS1_21CollectiveEpilogueFwdINS6_IJS8_SA_S9_EEENS6_IJNS7_ILi1EEESI_SI_EEESC_SE_Li128ELb1ELb1ELb0ELb0EEENS1_19SingleTileSchedulerILb1ELb0ELb1ELi128EEEEEEEEEvNT_6ParamsE,"a",@progbits
	.sectionflags	@""
	.align	4
.nv.constant0._ZN7cutlass13device_kernelIN5flash19enable_sm80_to_sm89INS1_16FlashAttnFwdSm80INS1_25CollectiveMainloopFwdSm80ILi4ELi1ELb0EN4cute5tupleIJNS5_1CILi128EEENS7_ILi64EEENS7_ILi96EEEEEELi96ENS_6half_tEfNS_4arch4Sm80ELb0ELb0ELb0ELb1ELb1ELb1ELb1ELb0EEENS1_21CollectiveEpilogueFwdINS6_IJS8_SA_S9_EEENS6_IJNS7_ILi1EEESI_SI_EEESC_SE_Li128ELb1ELb1ELb0ELb0EEENS1_19SingleTileSchedulerILb1ELb0ELb1ELi128EEEEEEEEEvNT_6ParamsE:
	.zero		1944


//--------------------- .nv.constant0._ZN7cutlass13device_kernelIN5flash19enable_sm80_to_sm89INS1_16FlashAttnFwdSm80INS1_25CollectiveMainloopFwdSm80ILi4ELi1ELb0EN4cute5tupleIJNS5_1CILi128EEENS7_ILi48EEENS7_ILi96EEEEEELi96ENS_6half_tEfNS_4arch4Sm80ELb0ELb1ELb0ELb0ELb1ELb0ELb1ELb0EEENS1_21CollectiveEpilogueFwdINS6_IJS8_SA_S9_EEENS6_IJNS7_ILi1EEESI_SI_EEESC_SE_Li128ELb0ELb1ELb0ELb0EEENS1_19SingleTileSchedulerILb0ELb0ELb1ELi128EEEEEEEEEvNT_6ParamsE --------------------------
	.section	.nv.constant0._ZN7cutlass13device_kernelIN5flash19enable_sm80_to_sm89INS1_16FlashAttnFwdSm80INS1_25CollectiveMainloopFwdSm80ILi4ELi1ELb0EN4cute5tupleIJNS5_1CILi128EEENS7_ILi48EEENS7_ILi96EEEEEELi96ENS_6half_tEfNS_4arch4Sm80ELb0ELb1ELb0ELb0ELb1ELb0ELb1ELb0EEENS1_21CollectiveEpilogueFwdINS6_IJS8_SA_S9_EEENS6_IJNS7_ILi1EEESI_SI_EEESC_SE_Li128ELb0ELb1ELb0ELb0EEENS1_19SingleTileSchedulerILb0ELb0ELb1ELi128EEEEEEEEEvNT_6ParamsE,"a",@progbits
	.sectionflags	@""
	.align	4
.nv.constant0._ZN7cutlass13device_kernelIN5flash19enable_sm80_to_sm89INS1_16FlashAttnFwdSm80INS1_25CollectiveMainloopFwdSm80ILi4ELi1ELb0EN4cute5tupleIJNS5_1CILi128EEENS7_ILi48EEENS7_ILi96EEEEEELi96ENS_6half_tEfNS_4arch4Sm80ELb0ELb1ELb0ELb0ELb1ELb0ELb1ELb0EEENS1_21CollectiveEpilogueFwdINS6_IJS8_SA_S9_EEENS6_IJNS7_ILi1EEESI_SI_EEESC_SE_Li128ELb0ELb1ELb0ELb0EEENS1_19SingleTileSchedulerILb0ELb0ELb1ELi128EEEEEEEEEvNT_6ParamsE:
	.zero		1944


//--------------------- .nv.constant0._ZN7cutlass13device_kernelIN5flash19enable_sm80_to_sm89INS1_16FlashAttnFwdSm80INS1_25CollectiveMainloopFwdSm80ILi4ELi1ELb0EN4cute5tupleIJNS5_1CILi128EEENS7_ILi48EEENS7_ILi96EEEEEELi96ENS_6half_tEfNS_4arch4Sm80ELb0ELb1ELb0ELb1ELb1ELb0ELb1ELb0EEENS1_21CollectiveEpilogueFwdINS6_IJS8_SA_S9_EEENS6_IJNS7_ILi1EEESI_SI_EEESC_SE_Li128ELb1ELb1ELb0ELb0EEENS1_19SingleTileSchedulerILb1ELb0ELb1ELi128EEEEEEEEEvNT_6ParamsE --------------------------
	.section	.nv.constant0._ZN7cutlass13device_kernelIN5flash19enable_sm80_to_sm89INS1_16FlashAttnFwdSm80INS1_25CollectiveMainloopFwdSm80ILi4ELi1ELb0EN4cute5tupleIJNS5_1CILi128EEENS7_ILi48EEENS7_ILi96EEEEEELi96ENS_6half_tEfNS_4arch4Sm80ELb0ELb1ELb0ELb1ELb1ELb0ELb1ELb0EEENS1_21CollectiveEpilogueFwdINS6_IJS8_SA_S9_EEENS6_IJNS7_ILi1EEESI_SI_EEESC_SE_Li128ELb1ELb1ELb0ELb0EEENS1_19SingleTileSchedulerILb1ELb0ELb1ELi128EEEEEEEEEvNT_6ParamsE,"a",@progbits
	.sectionflags	@""
	.align	4
.nv.constant0._ZN7cutlass13device_kernelIN5flash19enable_sm80_to_sm89INS1_16FlashAttnFwdSm80INS1_25CollectiveMainloopFwdSm80ILi4ELi1ELb0EN4cute5tupleIJNS5_1CILi128EEENS7_ILi48EEENS7_ILi96EEEEEELi96ENS_6half_tEfNS_4arch4Sm80ELb0ELb1ELb0ELb1ELb1ELb0ELb1ELb0EEENS1_21CollectiveEpilogueFwdINS6_IJS8_SA_S9_EEENS6_IJNS7_ILi1EEESI_SI_EEESC_SE_Li128ELb1ELb1ELb0ELb0EEENS1_19SingleTileSchedulerILb1ELb0ELb1ELi128EEEEEEEEEvNT_6ParamsE:
	.zero		1944


//--------------------- .nv.constant0._ZN7cutlass13device_kernelIN5flash19enable_sm80_to_sm89INS1_16FlashAttnFwdSm80INS1_25CollectiveMainloopFwdSm80ILi4ELi1ELb0EN4cute5tupleIJNS5_1CILi128EEENS7_ILi48EEENS7_ILi96EEEEEELi96ENS_6half_tEfNS_4arch4Sm80ELb0ELb1ELb0ELb1ELb1ELb1ELb1ELb0EEENS1_21CollectiveEpilogueFwdINS6_IJS8_SA_S9_EEENS6_IJNS7_ILi1EEESI_SI_EEESC_SE_Li128ELb1ELb1ELb0ELb0EEENS1_19SingleTileSchedulerILb1ELb0ELb1ELi128EEEEEEEEEvNT_6ParamsE --------------------------
	.section	.nv.constant0._ZN7cutlass13device_kernelIN5flash19enable_sm80_to_sm89INS1_16FlashAttnFwdSm80INS1_25CollectiveMainloopFwdSm80ILi4ELi1ELb0EN4cute5tupleIJNS5_1CILi128EEENS7_ILi48EEENS7_ILi96EEEEEELi96ENS_6half_tEfNS_4arch4Sm80ELb0ELb1ELb0ELb1ELb1ELb1ELb1ELb0EEENS1_21CollectiveEpilogueFwdINS6_IJS8_SA_S9_EEENS6_IJNS7_ILi1EEESI_SI_EEESC_SE_Li128ELb1ELb1ELb0ELb0EEENS1_19SingleTileSchedulerILb1ELb0ELb1ELi128EEEEEEEEEvNT_6ParamsE,"a",@progbits
	.sectionflags	@""
	.align	4
.nv.constant0._ZN7cutlass13device_kernelIN5flash19enable_sm80_to_sm89INS1_16FlashAttnFwdSm80INS1_25CollectiveMainloopFwdSm80ILi4ELi1ELb0EN4cute5tupleIJNS5_1CILi128EEENS7_ILi48EEENS7_ILi96EEEEEELi96ENS_6half_tEfNS_4arch4Sm80ELb0ELb1ELb0ELb1ELb1ELb1ELb1ELb0EEENS1_21CollectiveEpilogueFwdINS6_IJS8_SA_S9_EEENS6_IJNS7_ILi1EEESI_SI_EEESC_SE_Li128ELb1ELb1ELb0ELb0EEENS1_19SingleTileSchedulerILb1ELb0ELb1ELi128EEEEEEEEEvNT_6ParamsE:
	.zero		1944


//--------------------- .nv.constant0._ZN7cutlass13device_kernelIN5flash19enable_sm80_to_sm89INS1_16FlashAttnFwdSm80INS1_25CollectiveMainloopFwdSm80ILi4ELi1ELb0EN4cute5tupleIJNS5_1CILi128EEENS7_ILi64EEENS7_ILi96EEEEEELi96ENS_6half_tEfNS_4arch4Sm80ELb1ELb0ELb0ELb0ELb1ELb0ELb1ELb0EEENS1_21CollectiveEpilogueFwdINS6_IJS8_SA_S9_EEENS6_IJNS7_ILi1EEESI_SI_EEESC_SE_Li128ELb0ELb1ELb0ELb0EEENS1_30DynamicPersistentTileSchedulerILi128ELi128ELb0ELb1ELb0EEEEEEEEEvNT_6ParamsE --------------------------
	.section	.nv.constant0._ZN7cutlass13device_kernelIN5flash19enable_sm80_to_sm89INS1_16FlashAttnFwdSm80INS1_25CollectiveMainloopFwdSm80ILi4ELi1ELb0EN4cute5tupleIJNS5_1CILi128EEENS7_ILi64EEENS7_ILi96EEEEEELi96ENS_6half_tEfNS_4arch4Sm80ELb1ELb0ELb0ELb0ELb1ELb0ELb1ELb0EEENS1_21CollectiveEpilogueFwdINS6_IJS8_SA_S9_EEENS6_IJNS7_ILi1EEESI_SI_EEESC_SE_Li128ELb0ELb1ELb0ELb0EEENS1_30DynamicPersistentTileSchedulerILi128ELi128ELb0ELb1ELb0EEEEEEEEEvNT_6ParamsE,"a",@progbits
	.sectionflags	@""
	.align	4
.nv.constant0._ZN7cutlass13device_kernelIN5flash19enable_sm80_to_sm89INS1_16FlashAttnFwdSm80INS1_25CollectiveMainloopFwdSm80ILi4ELi1ELb0EN4cute5tupleIJNS5_1CILi128EEENS7_ILi64EEENS7_ILi96EEEEEELi96ENS_6half_tEfNS_4arch4Sm80ELb1ELb0ELb0ELb0ELb1ELb0ELb1ELb0EEENS1_21CollectiveEpilogueFwdINS6_IJS8_SA_S9_EEENS6_IJNS7_ILi1EEESI_SI_EEESC_SE_Li128ELb0ELb1ELb0ELb0EEENS1_30DynamicPersistentTileSchedulerILi128ELi128ELb0ELb1ELb0EEEEEEEEEvNT_6ParamsE:
	.zero		1960


//--------------------- .nv.constant0._ZN7cutlass13device_kernelIN5flash19enable_sm80_to_sm89INS1_16FlashAttnFwdSm80INS1_25CollectiveMainloopFwdSm80ILi4ELi1ELb0EN4cute5tupleIJNS5_1CILi128EEENS7_ILi64EEENS7_ILi96EEEEEELi96ENS_6half_tEfNS_4arch4Sm80ELb1ELb0ELb0ELb1ELb1ELb0ELb1ELb0EEENS1_21CollectiveEpilogueFwdINS6_IJS8_SA_S9_EEENS6_IJNS7_ILi1EEESI_SI_EEESC_SE_Li128ELb1ELb1ELb0ELb0EEENS1_19SingleTileSchedulerILb1ELb0ELb1ELi128EEEEEEEEEvNT_6ParamsE --------------------------
	.section	.nv.constant0._ZN7cutlass13device_kernelIN5flash19enable_sm80_to_sm89INS1_16FlashAttnFwdSm80INS1_25CollectiveMainloopFwdSm80ILi4ELi1ELb0EN4cute5tupleIJNS5_1CILi128EEENS7_ILi64EEENS7_ILi96EEEEEELi96ENS_6half_tEfNS_4arch4Sm80ELb1ELb0ELb0ELb1ELb1ELb0ELb1ELb0EEENS1_21CollectiveEpilogueFwdINS6_IJS8_SA_S9_EEENS6_IJNS7_ILi1EEESI_SI_EEESC_SE_Li128ELb1ELb1ELb0ELb0EEENS1_19SingleTileSchedulerILb1ELb0ELb1ELi128EEEEEEEEEvNT_6ParamsE,"a",@progbits
	.sectionflags	@""
	.align	4
.nv.constant0._ZN7cutlass13device_kernelIN5flash19enable_sm80_to_sm89INS1_16FlashAttnFwdSm80INS1_25CollectiveMainloopFwdSm80ILi4ELi1ELb0EN4cute5tupleIJNS5_1CILi128EEENS7_ILi64EEENS7_ILi96EEEEEELi96ENS_6half_tEfNS_4arch4Sm80ELb1ELb0ELb0ELb1ELb1ELb0ELb1ELb0EEENS1_21CollectiveEpilogueFwdINS6_IJS8_SA_S9_EEENS6_IJNS7_ILi1EEESI_SI_EEESC_SE_Li128ELb1ELb1ELb0ELb0EEENS1_19SingleTileSchedulerILb1ELb0ELb1ELi128EEEEEEEEEvNT_6ParamsE:
	.zero		1944


//--------------------- .nv.constant0._ZN7cutlass13device_kernelIN5flash19enable_sm80_to_sm89INS1_16FlashAttnFwdSm80INS1_25CollectiveMainloopFwdSm80ILi4ELi1ELb0EN4cute5tupleIJNS5_1CILi128EEENS7_ILi64EEENS7_ILi96EEEEEELi96ENS_6half_tEfNS_4arch4Sm80ELb1ELb0ELb0ELb1ELb1ELb1ELb1ELb0EEENS1_21CollectiveEpilogueFwdINS6_IJS8_SA_S9_EEENS6_IJNS7_ILi1EEESI_SI_EEESC_SE_Li128ELb1ELb1ELb0ELb0EEENS1_19SingleTileSchedulerILb1ELb0ELb1ELi128EEEEEEEEEvNT_6ParamsE --------------------------
	.section	.nv.constant0._ZN7cutlass13device_kernelIN5flash19enable_sm80_to_sm89INS1_16FlashAttnFwdSm80INS1_25CollectiveMainloopFwdSm80ILi4ELi1ELb0EN4cute5tupleIJNS5_1CILi128EEENS7_ILi64EEENS7_ILi96EEEEEELi96ENS_6half_tEfNS_4arch4Sm80ELb1ELb0ELb0ELb1ELb1ELb1ELb1ELb0EEENS1_21CollectiveEpilogueFwdINS6_IJS8_SA_S9_EEENS6_IJNS7_ILi1EEESI_SI_EEESC_SE_Li128ELb1ELb1ELb0ELb0EEENS1_19SingleTileSchedulerILb1ELb0ELb1ELi128EEEEEEEEEvNT_6ParamsE,"a",@progbits
	.sectionflags	@""
	.align	4
.nv.constant0._ZN7cutlass13device_kernelIN5flash19enable_sm80_to_sm89INS1_16FlashAttnFwdSm80INS1_25CollectiveMainloopFwdSm80ILi4ELi1ELb0EN4cute5tupleIJNS5_1CILi128EEENS7_ILi64EEENS7_ILi96EEEEEELi96ENS_6half_tEfNS_4arch4Sm80ELb1ELb0ELb0ELb1ELb1ELb1ELb1ELb0EEENS1_21CollectiveEpilogueFwdINS6_IJS8_SA_S9_EEENS6_IJNS7_ILi1EEESI_SI_EEESC_SE_Li128ELb1ELb1ELb0ELb0EEENS1_19SingleTileSchedulerILb1ELb0ELb1ELi128EEEEEEEEEvNT_6ParamsE:
	.zero		1944


//--------------------- SYMBOLS --------------------------

	.type		.nv.reservedSmem.offset0,@object
	.size		.nv.reservedSmem.offset0,0x4
